//
// Generated by NVIDIA NVVM Compiler
//
// Compiler Build ID: CL-36424714
// Cuda compilation tools, release 13.0, V13.0.88
// Based on NVVM 20.0.0
//

.version 9.0
.target sm_100
.address_size 64

	// .globl	_Z14LDLt_max_col_kPfi
.extern .shared .align 16 .b8 sA[];

.visible .entry _Z14LDLt_max_col_kPfi(
	.param .u64 .ptr .align 1 _Z14LDLt_max_col_kPfi_param_0,
	.param .u32 _Z14LDLt_max_col_kPfi_param_1
)
{
	.reg .pred 	%p<22>;
	.reg .b16 	%rs<13>;
	.reg .b32 	%r<128>;
	.reg .b32 	%f<143>;
	.reg .b64 	%rd<49>;

	ld.param.u64 	%rd4, [_Z14LDLt_max_col_kPfi_param_0];
	ld.param.u32 	%r27, [_Z14LDLt_max_col_kPfi_param_1];
	cvta.to.global.u64 	%rd1, %rd4;
	mov.u32 	%r28, %tid.x;
	div.u32 	%r29, %r28, %r27;
	mul.lo.s32 	%r30, %r29, %r27;
	sub.s32 	%r1, %r28, %r30;
	mad.lo.s32 	%r31, %r27, %r27, %r27;
	shr.u32 	%r32, %r31, 31;
	add.s32 	%r33, %r31, %r32;
	shr.s32 	%r34, %r33, 1;
	add.s32 	%r35, %r34, %r27;
	mov.u32 	%r36, %ntid.x;
	div.u32 	%r37, %r36, %r27;
	mov.u32 	%r38, %ctaid.x;
	mad.lo.s32 	%r39, %r37, %r38, %r29;
	mul.lo.s32 	%r2, %r39, %r35;
	setp.lt.s32 	%p1, %r27, 1;
	@%p1 bra 	$L__BB0_25;
	add.s32 	%r3, %r2, %r27;
	mad.lo.s32 	%r41, %r1, %r1, %r1;
	shr.u32 	%r42, %r41, 1;
	add.s32 	%r4, %r42, %r27;
	mov.b32 	%r119, 0;
	mov.b16 	%rs11, 0;
	mul.wide.u32 	%rd22, %r4, 4;
	mov.u16 	%rs12, %rs11;
$L__BB0_2:
	setp.ne.s32 	%p2, %r1, 0;
	setp.eq.s32 	%p3, %r119, 0;
	or.pred  	%p4, %p2, %p3;
	add.s32 	%r43, %r119, %r2;
	mul.wide.s32 	%rd5, %r43, 4;
	add.s64 	%rd2, %rd1, %rd5;
	@%p4 bra 	$L__BB0_14;
	add.s32 	%r45, %r119, -1;
	mad.lo.s32 	%r46, %r119, %r119, %r119;
	shr.u32 	%r47, %r46, 1;
	add.s32 	%r6, %r3, %r47;
	ld.global.f32 	%f137, [%rd2];
	setp.lt.u32 	%p5, %r45, 7;
	mov.b32 	%r123, 0;
	@%p5 bra 	$L__BB0_6;
	and.b32  	%r123, %r119, 2147483640;
	and.b32  	%r49, %r119, -8;
	neg.s32 	%r120, %r49;
	mov.b32 	%r121, 0;
$L__BB0_5:
	.pragma "nounroll";
	add.s32 	%r50, %r121, %r2;
	mul.wide.s32 	%rd6, %r50, 4;
	add.s64 	%rd7, %rd1, %rd6;
	ld.global.f32 	%f16, [%rd7];
	add.s32 	%r51, %r6, %r121;
	mul.wide.s32 	%rd8, %r51, 4;
	add.s64 	%rd9, %rd1, %rd8;
	ld.global.f32 	%f17, [%rd9];
	mul.f32 	%f18, %f16, %f17;
	mul.f32 	%f19, %f17, %f18;
	sub.f32 	%f20, %f137, %f19;
	st.global.f32 	[%rd2], %f20;
	ld.global.f32 	%f21, [%rd7+4];
	ld.global.f32 	%f22, [%rd9+4];
	mul.f32 	%f23, %f21, %f22;
	mul.f32 	%f24, %f22, %f23;
	sub.f32 	%f25, %f20, %f24;
	st.global.f32 	[%rd2], %f25;
	ld.global.f32 	%f26, [%rd7+8];
	ld.global.f32 	%f27, [%rd9+8];
	mul.f32 	%f28, %f26, %f27;
	mul.f32 	%f29, %f27, %f28;
	sub.f32 	%f30, %f25, %f29;
	st.global.f32 	[%rd2], %f30;
	ld.global.f32 	%f31, [%rd7+12];
	ld.global.f32 	%f32, [%rd9+12];
	mul.f32 	%f33, %f31, %f32;
	mul.f32 	%f34, %f32, %f33;
	sub.f32 	%f35, %f30, %f34;
	st.global.f32 	[%rd2], %f35;
	ld.global.f32 	%f36, [%rd7+16];
	ld.global.f32 	%f37, [%rd9+16];
	mul.f32 	%f38, %f36, %f37;
	mul.f32 	%f39, %f37, %f38;
	sub.f32 	%f40, %f35, %f39;
	st.global.f32 	[%rd2], %f40;
	ld.global.f32 	%f41, [%rd7+20];
	ld.global.f32 	%f42, [%rd9+20];
	mul.f32 	%f43, %f41, %f42;
	mul.f32 	%f44, %f42, %f43;
	sub.f32 	%f45, %f40, %f44;
	st.global.f32 	[%rd2], %f45;
	ld.global.f32 	%f46, [%rd7+24];
	ld.global.f32 	%f47, [%rd9+24];
	mul.f32 	%f48, %f46, %f47;
	mul.f32 	%f49, %f47, %f48;
	sub.f32 	%f50, %f45, %f49;
	st.global.f32 	[%rd2], %f50;
	ld.global.f32 	%f51, [%rd7+28];
	ld.global.f32 	%f52, [%rd9+28];
	mul.f32 	%f53, %f51, %f52;
	mul.f32 	%f54, %f52, %f53;
	sub.f32 	%f137, %f50, %f54;
	st.global.f32 	[%rd2], %f137;
	add.s32 	%r121, %r121, 8;
	add.s32 	%r120, %r120, 8;
	setp.ne.s32 	%p6, %r120, 0;
	@%p6 bra 	$L__BB0_5;
$L__BB0_6:
	and.b32  	%r52, %r119, 7;
	setp.eq.s32 	%p7, %r52, 0;
	@%p7 bra 	$L__BB0_14;
	cvt.u32.u16 	%r53, %rs12;
	and.b32  	%r14, %r53, 7;
	add.s32 	%r54, %r14, -1;
	setp.lt.u32 	%p8, %r54, 3;
	@%p8 bra 	$L__BB0_9;
	add.s32 	%r55, %r123, %r2;
	mul.wide.s32 	%rd10, %r55, 4;
	add.s64 	%rd11, %rd1, %rd10;
	ld.global.f32 	%f55, [%rd11];
	add.s32 	%r56, %r6, %r123;
	mul.wide.s32 	%rd12, %r56, 4;
	add.s64 	%rd13, %rd1, %rd12;
	ld.global.f32 	%f56, [%rd13];
	mul.f32 	%f57, %f55, %f56;
	mul.f32 	%f58, %f56, %f57;
	sub.f32 	%f59, %f137, %f58;
	st.global.f32 	[%rd2], %f59;
	ld.global.f32 	%f60, [%rd11+4];
	ld.global.f32 	%f61, [%rd13+4];
	mul.f32 	%f62, %f60, %f61;
	mul.f32 	%f63, %f61, %f62;
	sub.f32 	%f64, %f59, %f63;
	st.global.f32 	[%rd2], %f64;
	ld.global.f32 	%f65, [%rd11+8];
	ld.global.f32 	%f66, [%rd13+8];
	mul.f32 	%f67, %f65, %f66;
	mul.f32 	%f68, %f66, %f67;
	sub.f32 	%f69, %f64, %f68;
	st.global.f32 	[%rd2], %f69;
	ld.global.f32 	%f70, [%rd11+12];
	ld.global.f32 	%f71, [%rd13+12];
	mul.f32 	%f72, %f70, %f71;
	mul.f32 	%f73, %f71, %f72;
	sub.f32 	%f137, %f69, %f73;
	st.global.f32 	[%rd2], %f137;
	add.s32 	%r123, %r123, 4;
$L__BB0_9:
	and.b32  	%r57, %r14, 3;
	setp.eq.s32 	%p9, %r57, 0;
	@%p9 bra 	$L__BB0_14;
	and.b16  	%rs7, %rs11, 3;
	setp.eq.s16 	%p10, %rs7, 1;
	@%p10 bra 	$L__BB0_12;
	add.s32 	%r58, %r123, %r2;
	mul.wide.s32 	%rd14, %r58, 4;
	add.s64 	%rd15, %rd1, %rd14;
	ld.global.f32 	%f74, [%rd15];
	add.s32 	%r59, %r6, %r123;
	mul.wide.s32 	%rd16, %r59, 4;
	add.s64 	%rd17, %rd1, %rd16;
	ld.global.f32 	%f75, [%rd17];
	mul.f32 	%f76, %f74, %f75;
	mul.f32 	%f77, %f75, %f76;
	sub.f32 	%f78, %f137, %f77;
	st.global.f32 	[%rd2], %f78;
	ld.global.f32 	%f79, [%rd15+4];
	ld.global.f32 	%f80, [%rd17+4];
	mul.f32 	%f81, %f79, %f80;
	mul.f32 	%f82, %f80, %f81;
	sub.f32 	%f137, %f78, %f82;
	st.global.f32 	[%rd2], %f137;
	add.s32 	%r123, %r123, 2;
$L__BB0_12:
	and.b16  	%rs8, %rs11, 1;
	setp.eq.b16 	%p11, %rs8, 1;
	not.pred 	%p12, %p11;
	@%p12 bra 	$L__BB0_14;
	add.s32 	%r60, %r123, %r2;
	mul.wide.s32 	%rd18, %r60, 4;
	add.s64 	%rd19, %rd1, %rd18;
	ld.global.f32 	%f83, [%rd19];
	add.s32 	%r61, %r6, %r123;
	mul.wide.s32 	%rd20, %r61, 4;
	add.s64 	%rd21, %rd1, %rd20;
	ld.global.f32 	%f84, [%rd21];
	mul.f32 	%f85, %f83, %f84;
	mul.f32 	%f86, %f84, %f85;
	sub.f32 	%f87, %f137, %f86;
	st.global.f32 	[%rd2], %f87;
$L__BB0_14:
	bar.sync 	0;
	setp.le.u32 	%p13, %r1, %r119;
	@%p13 bra 	$L__BB0_24;
	setp.eq.s32 	%p14, %r119, 0;
	ld.global.f32 	%f9, [%rd2];
	add.s64 	%rd3, %rd2, %rd22;
	ld.global.f32 	%f88, [%rd3];
	div.rn.f32 	%f141, %f88, %f9;
	st.global.f32 	[%rd3], %f141;
	@%p14 bra 	$L__BB0_24;
	mad.lo.s32 	%r63, %r119, %r119, %r119;
	shr.u32 	%r64, %r63, 1;
	add.s32 	%r19, %r3, %r64;
	setp.lt.u32 	%p15, %r119, 4;
	mov.b32 	%r127, 0;
	@%p15 bra 	$L__BB0_19;
	and.b32  	%r127, %r119, 2147483644;
	mov.b32 	%r125, 0;
$L__BB0_18:
	.pragma "nounroll";
	max.s32 	%r66, %r125, %r1;
	min.s32 	%r67, %r125, %r1;
	mad.lo.s32 	%r68, %r66, %r66, %r66;
	shr.u32 	%r69, %r68, 1;
	add.s32 	%r70, %r3, %r67;
	add.s32 	%r71, %r70, %r69;
	mul.wide.s32 	%rd23, %r71, 4;
	add.s64 	%rd24, %rd1, %rd23;
	ld.global.f32 	%f89, [%rd24];
	add.s32 	%r72, %r19, %r125;
	mul.wide.s32 	%rd25, %r72, 4;
	add.s64 	%rd26, %rd1, %rd25;
	ld.global.f32 	%f90, [%rd26];
	mul.f32 	%f91, %f89, %f90;
	add.s32 	%r73, %r125, %r2;
	mul.wide.s32 	%rd27, %r73, 4;
	add.s64 	%rd28, %rd1, %rd27;
	ld.global.f32 	%f92, [%rd28];
	mul.f32 	%f93, %f91, %f92;
	div.rn.f32 	%f94, %f93, %f9;
	sub.f32 	%f95, %f141, %f94;
	st.global.f32 	[%rd3], %f95;
	add.s32 	%r74, %r125, 1;
	max.s32 	%r75, %r74, %r1;
	min.s32 	%r76, %r74, %r1;
	mad.lo.s32 	%r77, %r75, %r75, %r75;
	shr.u32 	%r78, %r77, 1;
	add.s32 	%r79, %r3, %r76;
	add.s32 	%r80, %r79, %r78;
	mul.wide.s32 	%rd29, %r80, 4;
	add.s64 	%rd30, %rd1, %rd29;
	ld.global.f32 	%f96, [%rd30];
	ld.global.f32 	%f97, [%rd26+4];
	mul.f32 	%f98, %f96, %f97;
	ld.global.f32 	%f99, [%rd28+4];
	mul.f32 	%f100, %f98, %f99;
	div.rn.f32 	%f101, %f100, %f9;
	sub.f32 	%f102, %f95, %f101;
	st.global.f32 	[%rd3], %f102;
	add.s32 	%r81, %r125, 2;
	max.s32 	%r82, %r81, %r1;
	min.s32 	%r83, %r81, %r1;
	mad.lo.s32 	%r84, %r82, %r82, %r82;
	shr.u32 	%r85, %r84, 1;
	add.s32 	%r86, %r3, %r83;
	add.s32 	%r87, %r86, %r85;
	mul.wide.s32 	%rd31, %r87, 4;
	add.s64 	%rd32, %rd1, %rd31;
	ld.global.f32 	%f103, [%rd32];
	ld.global.f32 	%f104, [%rd26+8];
	mul.f32 	%f105, %f103, %f104;
	ld.global.f32 	%f106, [%rd28+8];
	mul.f32 	%f107, %f105, %f106;
	div.rn.f32 	%f108, %f107, %f9;
	sub.f32 	%f109, %f102, %f108;
	st.global.f32 	[%rd3], %f109;
	add.s32 	%r88, %r125, 3;
	max.s32 	%r89, %r88, %r1;
	min.s32 	%r90, %r88, %r1;
	mad.lo.s32 	%r91, %r89, %r89, %r89;
	shr.u32 	%r92, %r91, 1;
	add.s32 	%r93, %r3, %r90;
	add.s32 	%r94, %r93, %r92;
	mul.wide.s32 	%rd33, %r94, 4;
	add.s64 	%rd34, %rd1, %rd33;
	ld.global.f32 	%f110, [%rd34];
	ld.global.f32 	%f111, [%rd26+12];
	mul.f32 	%f112, %f110, %f111;
	ld.global.f32 	%f113, [%rd28+12];
	mul.f32 	%f114, %f112, %f113;
	div.rn.f32 	%f115, %f114, %f9;
	sub.f32 	%f141, %f109, %f115;
	st.global.f32 	[%rd3], %f141;
	add.s32 	%r125, %r125, 4;
	setp.ne.s32 	%p16, %r125, %r127;
	@%p16 bra 	$L__BB0_18;
$L__BB0_19:
	and.b32  	%r95, %r119, 3;
	setp.eq.s32 	%p17, %r95, 0;
	@%p17 bra 	$L__BB0_24;
	and.b16  	%rs9, %rs11, 3;
	setp.eq.s16 	%p18, %rs9, 1;
	@%p18 bra 	$L__BB0_22;
	max.s32 	%r96, %r127, %r1;
	min.s32 	%r97, %r127, %r1;
	mad.lo.s32 	%r98, %r96, %r96, %r96;
	shr.u32 	%r99, %r98, 1;
	add.s32 	%r100, %r3, %r97;
	add.s32 	%r101, %r100, %r99;
	mul.wide.s32 	%rd35, %r101, 4;
	add.s64 	%rd36, %rd1, %rd35;
	ld.global.f32 	%f116, [%rd36];
	add.s32 	%r102, %r19, %r127;
	mul.wide.s32 	%rd37, %r102, 4;
	add.s64 	%rd38, %rd1, %rd37;
	ld.global.f32 	%f117, [%rd38];
	mul.f32 	%f118, %f116, %f117;
	add.s32 	%r103, %r127, %r2;
	mul.wide.s32 	%rd39, %r103, 4;
	add.s64 	%rd40, %rd1, %rd39;
	ld.global.f32 	%f119, [%rd40];
	mul.f32 	%f120, %f118, %f119;
	div.rn.f32 	%f121, %f120, %f9;
	sub.f32 	%f122, %f141, %f121;
	st.global.f32 	[%rd3], %f122;
	add.s32 	%r104, %r127, 1;
	max.s32 	%r105, %r104, %r1;
	min.s32 	%r106, %r104, %r1;
	mad.lo.s32 	%r107, %r105, %r105, %r105;
	shr.u32 	%r108, %r107, 1;
	add.s32 	%r109, %r3, %r106;
	add.s32 	%r110, %r109, %r108;
	mul.wide.s32 	%rd41, %r110, 4;
	add.s64 	%rd42, %rd1, %rd41;
	ld.global.f32 	%f123, [%rd42];
	ld.global.f32 	%f124, [%rd38+4];
	mul.f32 	%f125, %f123, %f124;
	ld.global.f32 	%f126, [%rd40+4];
	mul.f32 	%f127, %f125, %f126;
	div.rn.f32 	%f128, %f127, %f9;
	sub.f32 	%f141, %f122, %f128;
	st.global.f32 	[%rd3], %f141;
	add.s32 	%r127, %r127, 2;
$L__BB0_22:
	and.b16  	%rs10, %rs11, 1;
	setp.eq.b16 	%p19, %rs10, 1;
	not.pred 	%p20, %p19;
	@%p20 bra 	$L__BB0_24;
	max.s32 	%r111, %r127, %r1;
	min.s32 	%r112, %r127, %r1;
	mad.lo.s32 	%r113, %r111, %r111, %r111;
	shr.u32 	%r114, %r113, 1;
	add.s32 	%r115, %r3, %r112;
	add.s32 	%r116, %r115, %r114;
	mul.wide.s32 	%rd43, %r116, 4;
	add.s64 	%rd44, %rd1, %rd43;
	ld.global.f32 	%f129, [%rd44];
	add.s32 	%r117, %r19, %r127;
	mul.wide.s32 	%rd45, %r117, 4;
	add.s64 	%rd46, %rd1, %rd45;
	ld.global.f32 	%f130, [%rd46];
	mul.f32 	%f131, %f129, %f130;
	add.s32 	%r118, %r127, %r2;
	mul.wide.s32 	%rd47, %r118, 4;
	add.s64 	%rd48, %rd1, %rd47;
	ld.global.f32 	%f132, [%rd48];
	mul.f32 	%f133, %f131, %f132;
	div.rn.f32 	%f134, %f133, %f9;
	sub.f32 	%f135, %f141, %f134;
	st.global.f32 	[%rd3], %f135;
$L__BB0_24:
	bar.sync 	0;
	add.s32 	%r119, %r119, 1;
	setp.ne.s32 	%p21, %r119, %r27;
	add.s16 	%rs12, %rs12, 1;
	add.s16 	%rs11, %rs11, 1;
	@%p21 bra 	$L__BB0_2;
$L__BB0_25:
	ret;

}
	// .globl	_Z14LDLt_max_row_kPfi
.visible .entry _Z14LDLt_max_row_kPfi(
	.param .u64 .ptr .align 1 _Z14LDLt_max_row_kPfi_param_0,
	.param .u32 _Z14LDLt_max_row_kPfi_param_1
)
{
	.reg .pred 	%p<22>;
	.reg .b16 	%rs<13>;
	.reg .b32 	%r<128>;
	.reg .b32 	%f<143>;
	.reg .b64 	%rd<49>;

	ld.param.u64 	%rd4, [_Z14LDLt_max_row_kPfi_param_0];
	ld.param.u32 	%r27, [_Z14LDLt_max_row_kPfi_param_1];
	cvta.to.global.u64 	%rd1, %rd4;
	mov.u32 	%r28, %tid.x;
	div.u32 	%r29, %r28, %r27;
	mul.lo.s32 	%r30, %r29, %r27;
	sub.s32 	%r1, %r28, %r30;
	mad.lo.s32 	%r31, %r27, %r27, %r27;
	shr.u32 	%r32, %r31, 31;
	add.s32 	%r33, %r31, %r32;
	shr.s32 	%r34, %r33, 1;
	add.s32 	%r35, %r34, %r27;
	mov.u32 	%r36, %ntid.x;
	div.u32 	%r37, %r36, %r27;
	mov.u32 	%r38, %ctaid.x;
	mad.lo.s32 	%r39, %r37, %r38, %r29;
	mul.lo.s32 	%r2, %r39, %r35;
	setp.lt.s32 	%p1, %r27, 1;
	@%p1 bra 	$L__BB1_25;
	add.s32 	%r3, %r2, %r27;
	mad.lo.s32 	%r41, %r1, %r1, %r1;
	shr.u32 	%r42, %r41, 1;
	add.s32 	%r4, %r42, %r27;
	mov.b32 	%r119, 0;
	mov.b16 	%rs11, 0;
	mul.wide.u32 	%rd22, %r4, 4;
	mov.u16 	%rs12, %rs11;
$L__BB1_2:
	setp.ne.s32 	%p2, %r1, 0;
	setp.eq.s32 	%p3, %r119, 0;
	or.pred  	%p4, %p2, %p3;
	add.s32 	%r43, %r119, %r2;
	mul.wide.s32 	%rd5, %r43, 4;
	add.s64 	%rd2, %rd1, %rd5;
	@%p4 bra 	$L__BB1_14;
	add.s32 	%r45, %r119, -1;
	mad.lo.s32 	%r46, %r119, %r119, %r119;
	shr.u32 	%r47, %r46, 1;
	add.s32 	%r6, %r3, %r47;
	ld.global.f32 	%f137, [%rd2];
	setp.lt.u32 	%p5, %r45, 7;
	mov.b32 	%r123, 0;
	@%p5 bra 	$L__BB1_6;
	and.b32  	%r123, %r119, 2147483640;
	and.b32  	%r49, %r119, -8;
	neg.s32 	%r120, %r49;
	mov.b32 	%r121, 0;
$L__BB1_5:
	.pragma "nounroll";
	add.s32 	%r50, %r121, %r2;
	mul.wide.s32 	%rd6, %r50, 4;
	add.s64 	%rd7, %rd1, %rd6;
	ld.global.f32 	%f16, [%rd7];
	add.s32 	%r51, %r6, %r121;
	mul.wide.s32 	%rd8, %r51, 4;
	add.s64 	%rd9, %rd1, %rd8;
	ld.global.f32 	%f17, [%rd9];
	mul.f32 	%f18, %f16, %f17;
	mul.f32 	%f19, %f17, %f18;
	sub.f32 	%f20, %f137, %f19;
	st.global.f32 	[%rd2], %f20;
	ld.global.f32 	%f21, [%rd7+4];
	ld.global.f32 	%f22, [%rd9+4];
	mul.f32 	%f23, %f21, %f22;
	mul.f32 	%f24, %f22, %f23;
	sub.f32 	%f25, %f20, %f24;
	st.global.f32 	[%rd2], %f25;
	ld.global.f32 	%f26, [%rd7+8];
	ld.global.f32 	%f27, [%rd9+8];
	mul.f32 	%f28, %f26, %f27;
	mul.f32 	%f29, %f27, %f28;
	sub.f32 	%f30, %f25, %f29;
	st.global.f32 	[%rd2], %f30;
	ld.global.f32 	%f31, [%rd7+12];
	ld.global.f32 	%f32, [%rd9+12];
	mul.f32 	%f33, %f31, %f32;
	mul.f32 	%f34, %f32, %f33;
	sub.f32 	%f35, %f30, %f34;
	st.global.f32 	[%rd2], %f35;
	ld.global.f32 	%f36, [%rd7+16];
	ld.global.f32 	%f37, [%rd9+16];
	mul.f32 	%f38, %f36, %f37;
	mul.f32 	%f39, %f37, %f38;
	sub.f32 	%f40, %f35, %f39;
	st.global.f32 	[%rd2], %f40;
	ld.global.f32 	%f41, [%rd7+20];
	ld.global.f32 	%f42, [%rd9+20];
	mul.f32 	%f43, %f41, %f42;
	mul.f32 	%f44, %f42, %f43;
	sub.f32 	%f45, %f40, %f44;
	st.global.f32 	[%rd2], %f45;
	ld.global.f32 	%f46, [%rd7+24];
	ld.global.f32 	%f47, [%rd9+24];
	mul.f32 	%f48, %f46, %f47;
	mul.f32 	%f49, %f47, %f48;
	sub.f32 	%f50, %f45, %f49;
	st.global.f32 	[%rd2], %f50;
	ld.global.f32 	%f51, [%rd7+28];
	ld.global.f32 	%f52, [%rd9+28];
	mul.f32 	%f53, %f51, %f52;
	mul.f32 	%f54, %f52, %f53;
	sub.f32 	%f137, %f50, %f54;
	st.global.f32 	[%rd2], %f137;
	add.s32 	%r121, %r121, 8;
	add.s32 	%r120, %r120, 8;
	setp.ne.s32 	%p6, %r120, 0;
	@%p6 bra 	$L__BB1_5;
$L__BB1_6:
	and.b32  	%r52, %r119, 7;
	setp.eq.s32 	%p7, %r52, 0;
	@%p7 bra 	$L__BB1_14;
	cvt.u32.u16 	%r53, %rs12;
	and.b32  	%r14, %r53, 7;
	add.s32 	%r54, %r14, -1;
	setp.lt.u32 	%p8, %r54, 3;
	@%p8 bra 	$L__BB1_9;
	add.s32 	%r55, %r123, %r2;
	mul.wide.s32 	%rd10, %r55, 4;
	add.s64 	%rd11, %rd1, %rd10;
	ld.global.f32 	%f55, [%rd11];
	add.s32 	%r56, %r6, %r123;
	mul.wide.s32 	%rd12, %r56, 4;
	add.s64 	%rd13, %rd1, %rd12;
	ld.global.f32 	%f56, [%rd13];
	mul.f32 	%f57, %f55, %f56;
	mul.f32 	%f58, %f56, %f57;
	sub.f32 	%f59, %f137, %f58;
	st.global.f32 	[%rd2], %f59;
	ld.global.f32 	%f60, [%rd11+4];
	ld.global.f32 	%f61, [%rd13+4];
	mul.f32 	%f62, %f60, %f61;
	mul.f32 	%f63, %f61, %f62;
	sub.f32 	%f64, %f59, %f63;
	st.global.f32 	[%rd2], %f64;
	ld.global.f32 	%f65, [%rd11+8];
	ld.global.f32 	%f66, [%rd13+8];
	mul.f32 	%f67, %f65, %f66;
	mul.f32 	%f68, %f66, %f67;
	sub.f32 	%f69, %f64, %f68;
	st.global.f32 	[%rd2], %f69;
	ld.global.f32 	%f70, [%rd11+12];
	ld.global.f32 	%f71, [%rd13+12];
	mul.f32 	%f72, %f70, %f71;
	mul.f32 	%f73, %f71, %f72;
	sub.f32 	%f137, %f69, %f73;
	st.global.f32 	[%rd2], %f137;
	add.s32 	%r123, %r123, 4;
$L__BB1_9:
	and.b32  	%r57, %r14, 3;
	setp.eq.s32 	%p9, %r57, 0;
	@%p9 bra 	$L__BB1_14;
	and.b16  	%rs7, %rs11, 3;
	setp.eq.s16 	%p10, %rs7, 1;
	@%p10 bra 	$L__BB1_12;
	add.s32 	%r58, %r123, %r2;
	mul.wide.s32 	%rd14, %r58, 4;
	add.s64 	%rd15, %rd1, %rd14;
	ld.global.f32 	%f74, [%rd15];
	add.s32 	%r59, %r6, %r123;
	mul.wide.s32 	%rd16, %r59, 4;
	add.s64 	%rd17, %rd1, %rd16;
	ld.global.f32 	%f75, [%rd17];
	mul.f32 	%f76, %f74, %f75;
	mul.f32 	%f77, %f75, %f76;
	sub.f32 	%f78, %f137, %f77;
	st.global.f32 	[%rd2], %f78;
	ld.global.f32 	%f79, [%rd15+4];
	ld.global.f32 	%f80, [%rd17+4];
	mul.f32 	%f81, %f79, %f80;
	mul.f32 	%f82, %f80, %f81;
	sub.f32 	%f137, %f78, %f82;
	st.global.f32 	[%rd2], %f137;
	add.s32 	%r123, %r123, 2;
$L__BB1_12:
	and.b16  	%rs8, %rs11, 1;
	setp.eq.b16 	%p11, %rs8, 1;
	not.pred 	%p12, %p11;
	@%p12 bra 	$L__BB1_14;
	add.s32 	%r60, %r123, %r2;
	mul.wide.s32 	%rd18, %r60, 4;
	add.s64 	%rd19, %rd1, %rd18;
	ld.global.f32 	%f83, [%rd19];
	add.s32 	%r61, %r6, %r123;
	mul.wide.s32 	%rd20, %r61, 4;
	add.s64 	%rd21, %rd1, %rd20;
	ld.global.f32 	%f84, [%rd21];
	mul.f32 	%f85, %f83, %f84;
	mul.f32 	%f86, %f84, %f85;
	sub.f32 	%f87, %f137, %f86;
	st.global.f32 	[%rd2], %f87;
$L__BB1_14:
	bar.sync 	0;
	setp.ge.u32 	%p13, %r119, %r1;
	@%p13 bra 	$L__BB1_24;
	setp.eq.s32 	%p14, %r119, 0;
	ld.global.f32 	%f9, [%rd2];
	add.s64 	%rd3, %rd2, %rd22;
	ld.global.f32 	%f88, [%rd3];
	div.rn.f32 	%f141, %f88, %f9;
	st.global.f32 	[%rd3], %f141;
	@%p14 bra 	$L__BB1_24;
	mad.lo.s32 	%r63, %r119, %r119, %r119;
	shr.u32 	%r64, %r63, 1;
	add.s32 	%r19, %r3, %r64;
	setp.lt.u32 	%p15, %r119, 4;
	mov.b32 	%r127, 0;
	@%p15 bra 	$L__BB1_19;
	and.b32  	%r127, %r119, 2147483644;
	mov.b32 	%r125, 0;
$L__BB1_18:
	.pragma "nounroll";
	max.s32 	%r66, %r1, %r125;
	min.s32 	%r67, %r1, %r125;
	mad.lo.s32 	%r68, %r66, %r66, %r66;
	shr.u32 	%r69, %r68, 1;
	add.s32 	%r70, %r3, %r67;
	add.s32 	%r71, %r70, %r69;
	mul.wide.s32 	%rd23, %r71, 4;
	add.s64 	%rd24, %rd1, %rd23;
	ld.global.f32 	%f89, [%rd24];
	add.s32 	%r72, %r19, %r125;
	mul.wide.s32 	%rd25, %r72, 4;
	add.s64 	%rd26, %rd1, %rd25;
	ld.global.f32 	%f90, [%rd26];
	mul.f32 	%f91, %f89, %f90;
	add.s32 	%r73, %r125, %r2;
	mul.wide.s32 	%rd27, %r73, 4;
	add.s64 	%rd28, %rd1, %rd27;
	ld.global.f32 	%f92, [%rd28];
	mul.f32 	%f93, %f91, %f92;
	div.rn.f32 	%f94, %f93, %f9;
	sub.f32 	%f95, %f141, %f94;
	st.global.f32 	[%rd3], %f95;
	add.s32 	%r74, %r125, 1;
	max.s32 	%r75, %r1, %r74;
	min.s32 	%r76, %r1, %r74;
	mad.lo.s32 	%r77, %r75, %r75, %r75;
	shr.u32 	%r78, %r77, 1;
	add.s32 	%r79, %r3, %r76;
	add.s32 	%r80, %r79, %r78;
	mul.wide.s32 	%rd29, %r80, 4;
	add.s64 	%rd30, %rd1, %rd29;
	ld.global.f32 	%f96, [%rd30];
	ld.global.f32 	%f97, [%rd26+4];
	mul.f32 	%f98, %f96, %f97;
	ld.global.f32 	%f99, [%rd28+4];
	mul.f32 	%f100, %f98, %f99;
	div.rn.f32 	%f101, %f100, %f9;
	sub.f32 	%f102, %f95, %f101;
	st.global.f32 	[%rd3], %f102;
	add.s32 	%r81, %r125, 2;
	max.s32 	%r82, %r1, %r81;
	min.s32 	%r83, %r1, %r81;
	mad.lo.s32 	%r84, %r82, %r82, %r82;
	shr.u32 	%r85, %r84, 1;
	add.s32 	%r86, %r3, %r83;
	add.s32 	%r87, %r86, %r85;
	mul.wide.s32 	%rd31, %r87, 4;
	add.s64 	%rd32, %rd1, %rd31;
	ld.global.f32 	%f103, [%rd32];
	ld.global.f32 	%f104, [%rd26+8];
	mul.f32 	%f105, %f103, %f104;
	ld.global.f32 	%f106, [%rd28+8];
	mul.f32 	%f107, %f105, %f106;
	div.rn.f32 	%f108, %f107, %f9;
	sub.f32 	%f109, %f102, %f108;
	st.global.f32 	[%rd3], %f109;
	add.s32 	%r88, %r125, 3;
	max.s32 	%r89, %r1, %r88;
	min.s32 	%r90, %r1, %r88;
	mad.lo.s32 	%r91, %r89, %r89, %r89;
	shr.u32 	%r92, %r91, 1;
	add.s32 	%r93, %r3, %r90;
	add.s32 	%r94, %r93, %r92;
	mul.wide.s32 	%rd33, %r94, 4;
	add.s64 	%rd34, %rd1, %rd33;
	ld.global.f32 	%f110, [%rd34];
	ld.global.f32 	%f111, [%rd26+12];
	mul.f32 	%f112, %f110, %f111;
	ld.global.f32 	%f113, [%rd28+12];
	mul.f32 	%f114, %f112, %f113;
	div.rn.f32 	%f115, %f114, %f9;
	sub.f32 	%f141, %f109, %f115;
	st.global.f32 	[%rd3], %f141;
	add.s32 	%r125, %r125, 4;
	setp.ne.s32 	%p16, %r125, %r127;
	@%p16 bra 	$L__BB1_18;
$L__BB1_19:
	and.b32  	%r95, %r119, 3;
	setp.eq.s32 	%p17, %r95, 0;
	@%p17 bra 	$L__BB1_24;
	and.b16  	%rs9, %rs11, 3;
	setp.eq.s16 	%p18, %rs9, 1;
	@%p18 bra 	$L__BB1_22;
	max.s32 	%r96, %r1, %r127;
	min.s32 	%r97, %r1, %r127;
	mad.lo.s32 	%r98, %r96, %r96, %r96;
	shr.u32 	%r99, %r98, 1;
	add.s32 	%r100, %r3, %r97;
	add.s32 	%r101, %r100, %r99;
	mul.wide.s32 	%rd35, %r101, 4;
	add.s64 	%rd36, %rd1, %rd35;
	ld.global.f32 	%f116, [%rd36];
	add.s32 	%r102, %r19, %r127;
	mul.wide.s32 	%rd37, %r102, 4;
	add.s64 	%rd38, %rd1, %rd37;
	ld.global.f32 	%f117, [%rd38];
	mul.f32 	%f118, %f116, %f117;
	add.s32 	%r103, %r127, %r2;
	mul.wide.s32 	%rd39, %r103, 4;
	add.s64 	%rd40, %rd1, %rd39;
	ld.global.f32 	%f119, [%rd40];
	mul.f32 	%f120, %f118, %f119;
	div.rn.f32 	%f121, %f120, %f9;
	sub.f32 	%f122, %f141, %f121;
	st.global.f32 	[%rd3], %f122;
	add.s32 	%r104, %r127, 1;
	max.s32 	%r105, %r1, %r104;
	min.s32 	%r106, %r1, %r104;
	mad.lo.s32 	%r107, %r105, %r105, %r105;
	shr.u32 	%r108, %r107, 1;
	add.s32 	%r109, %r3, %r106;
	add.s32 	%r110, %r109, %r108;
	mul.wide.s32 	%rd41, %r110, 4;
	add.s64 	%rd42, %rd1, %rd41;
	ld.global.f32 	%f123, [%rd42];
	ld.global.f32 	%f124, [%rd38+4];
	mul.f32 	%f125, %f123, %f124;
	ld.global.f32 	%f126, [%rd40+4];
	mul.f32 	%f127, %f125, %f126;
	div.rn.f32 	%f128, %f127, %f9;
	sub.f32 	%f141, %f122, %f128;
	st.global.f32 	[%rd3], %f141;
	add.s32 	%r127, %r127, 2;
$L__BB1_22:
	and.b16  	%rs10, %rs11, 1;
	setp.eq.b16 	%p19, %rs10, 1;
	not.pred 	%p20, %p19;
	@%p20 bra 	$L__BB1_24;
	max.s32 	%r111, %r1, %r127;
	min.s32 	%r112, %r1, %r127;
	mad.lo.s32 	%r113, %r111, %r111, %r111;
	shr.u32 	%r114, %r113, 1;
	add.s32 	%r115, %r3, %r112;
	add.s32 	%r116, %r115, %r114;
	mul.wide.s32 	%rd43, %r116, 4;
	add.s64 	%rd44, %rd1, %rd43;
	ld.global.f32 	%f129, [%rd44];
	add.s32 	%r117, %r19, %r127;
	mul.wide.s32 	%rd45, %r117, 4;
	add.s64 	%rd46, %rd1, %rd45;
	ld.global.f32 	%f130, [%rd46];
	mul.f32 	%f131, %f129, %f130;
	add.s32 	%r118, %r127, %r2;
	mul.wide.s32 	%rd47, %r118, 4;
	add.s64 	%rd48, %rd1, %rd47;
	ld.global.f32 	%f132, [%rd48];
	mul.f32 	%f133, %f131, %f132;
	div.rn.f32 	%f134, %f133, %f9;
	sub.f32 	%f135, %f141, %f134;
	st.global.f32 	[%rd3], %f135;
$L__BB1_24:
	bar.sync 	0;
	add.s32 	%r119, %r119, 1;
	setp.ne.s32 	%p21, %r119, %r27;
	add.s16 	%rs12, %rs12, 1;
	add.s16 	%rs11, %rs11, 1;
	@%p21 bra 	$L__BB1_2;
$L__BB1_25:
	ret;

}
	// .globl	_Z21LDLt_max_row_k_SHAREDPfi
.visible .entry _Z21LDLt_max_row_k_SHAREDPfi(
	.param .u64 .ptr .align 1 _Z21LDLt_max_row_k_SHAREDPfi_param_0,
	.param .u32 _Z21LDLt_max_row_k_SHAREDPfi_param_1
)
{
	.reg .pred 	%p<36>;
	.reg .b16 	%rs<13>;
	.reg .b32 	%r<342>;
	.reg .b32 	%f<226>;
	.reg .b64 	%rd<44>;

	ld.param.u64 	%rd3, [_Z21LDLt_max_row_k_SHAREDPfi_param_0];
	ld.param.u32 	%r57, [_Z21LDLt_max_row_k_SHAREDPfi_param_1];
	cvta.to.global.u64 	%rd1, %rd3;
	mov.u32 	%r330, %tid.x;
	div.u32 	%r58, %r330, %r57;
	mul.lo.s32 	%r59, %r58, %r57;
	sub.s32 	%r2, %r330, %r59;
	mad.lo.s32 	%r60, %r57, %r57, %r57;
	shr.u32 	%r61, %r60, 31;
	add.s32 	%r62, %r60, %r61;
	shr.s32 	%r63, %r62, 1;
	add.s32 	%r64, %r63, %r57;
	mov.u32 	%r3, %ntid.x;
	div.u32 	%r65, %r3, %r57;
	mul.lo.s32 	%r4, %r58, %r64;
	mov.u32 	%r66, %ctaid.x;
	mul.lo.s32 	%r67, %r64, %r66;
	mul.lo.s32 	%r68, %r67, %r65;
	cvt.u64.u32 	%rd2, %r68;
	mul.lo.s32 	%r5, %r65, %r64;
	setp.ge.s32 	%p1, %r330, %r5;
	@%p1 bra 	$L__BB2_7;
	add.s32 	%r69, %r330, %r3;
	max.u32 	%r70, %r5, %r69;
	setp.lt.u32 	%p2, %r69, %r5;
	selp.u32 	%r71, 1, 0, %p2;
	add.s32 	%r72, %r69, %r71;
	sub.s32 	%r73, %r70, %r72;
	div.u32 	%r74, %r73, %r3;
	add.s32 	%r6, %r74, %r71;
	and.b32  	%r75, %r6, 3;
	setp.eq.s32 	%p3, %r75, 3;
	mov.u32 	%r325, %r330;
	@%p3 bra 	$L__BB2_4;
	add.s32 	%r77, %r6, 1;
	and.b32  	%r7, %r77, 3;
	mov.b32 	%r324, 0;
	mov.u32 	%r325, %r330;
$L__BB2_3:
	.pragma "nounroll";
	cvt.u64.u32 	%rd4, %r325;
	add.s64 	%rd5, %rd4, %rd2;
	shl.b64 	%rd6, %rd5, 2;
	add.s64 	%rd7, %rd1, %rd6;
	ld.global.f32 	%f17, [%rd7];
	shl.b32 	%r78, %r325, 2;
	mov.u32 	%r79, sA;
	add.s32 	%r80, %r79, %r78;
	st.shared.f32 	[%r80], %f17;
	add.s32 	%r325, %r325, %r3;
	add.s32 	%r324, %r324, 1;
	setp.ne.s32 	%p4, %r324, %r7;
	@%p4 bra 	$L__BB2_3;
$L__BB2_4:
	setp.lt.u32 	%p5, %r6, 3;
	@%p5 bra 	$L__BB2_7;
	mov.u32 	%r82, sA;
	shl.b32 	%r85, %r3, 2;
$L__BB2_6:
	cvt.u64.u32 	%rd8, %r325;
	add.s64 	%rd9, %rd8, %rd2;
	shl.b64 	%rd10, %rd9, 2;
	add.s64 	%rd11, %rd1, %rd10;
	ld.global.f32 	%f18, [%rd11];
	shl.b32 	%r81, %r325, 2;
	add.s32 	%r83, %r82, %r81;
	st.shared.f32 	[%r83], %f18;
	add.s32 	%r84, %r325, %r3;
	cvt.u64.u32 	%rd12, %r84;
	add.s64 	%rd13, %rd12, %rd2;
	shl.b64 	%rd14, %rd13, 2;
	add.s64 	%rd15, %rd1, %rd14;
	ld.global.f32 	%f19, [%rd15];
	add.s32 	%r86, %r83, %r85;
	st.shared.f32 	[%r86], %f19;
	add.s32 	%r87, %r84, %r3;
	cvt.u64.u32 	%rd16, %r87;
	add.s64 	%rd17, %rd16, %rd2;
	shl.b64 	%rd18, %rd17, 2;
	add.s64 	%rd19, %rd1, %rd18;
	ld.global.f32 	%f20, [%rd19];
	add.s32 	%r88, %r86, %r85;
	st.shared.f32 	[%r88], %f20;
	add.s32 	%r89, %r87, %r3;
	cvt.u64.u32 	%rd20, %r89;
	add.s64 	%rd21, %rd20, %rd2;
	shl.b64 	%rd22, %rd21, 2;
	add.s64 	%rd23, %rd1, %rd22;
	ld.global.f32 	%f21, [%rd23];
	add.s32 	%r90, %r88, %r85;
	st.shared.f32 	[%r90], %f21;
	add.s32 	%r325, %r89, %r3;
	setp.lt.s32 	%p6, %r325, %r5;
	@%p6 bra 	$L__BB2_6;
$L__BB2_7:
	bar.sync 	0;
	setp.lt.s32 	%p7, %r57, 1;
	@%p7 bra 	$L__BB2_35;
	add.s32 	%r15, %r4, %r57;
	mad.lo.s32 	%r92, %r2, %r2, %r2;
	shr.u32 	%r93, %r92, 1;
	add.s32 	%r16, %r15, %r93;
	mov.b32 	%r331, 0;
	mov.b16 	%rs11, 0;
	mov.u16 	%rs12, %rs11;
$L__BB2_9:
	setp.ne.s32 	%p8, %r2, 0;
	cvt.u32.u16 	%r94, %rs12;
	and.b32  	%r29, %r94, 7;
	add.s32 	%r30, %r29, -1;
	setp.eq.s32 	%p9, %r331, 0;
	or.pred  	%p10, %p8, %p9;
	add.s32 	%r95, %r331, %r4;
	shl.b32 	%r96, %r95, 2;
	mov.u32 	%r97, sA;
	add.s32 	%r31, %r97, %r96;
	@%p10 bra 	$L__BB2_21;
	add.s32 	%r99, %r331, -1;
	mad.lo.s32 	%r100, %r331, %r331, %r331;
	shr.u32 	%r101, %r100, 1;
	add.s32 	%r32, %r15, %r101;
	ld.shared.f32 	%f219, [%r31];
	setp.lt.u32 	%p11, %r99, 7;
	mov.b32 	%r335, 0;
	@%p11 bra 	$L__BB2_13;
	and.b32  	%r335, %r331, 2147483640;
	and.b32  	%r103, %r331, -8;
	neg.s32 	%r332, %r103;
	mov.b32 	%r333, 0;
$L__BB2_12:
	.pragma "nounroll";
	add.s32 	%r104, %r333, %r4;
	shl.b32 	%r105, %r104, 2;
	add.s32 	%r107, %r97, %r105;
	ld.shared.f32 	%f22, [%r107];
	add.s32 	%r108, %r32, %r333;
	shl.b32 	%r109, %r108, 2;
	add.s32 	%r110, %r97, %r109;
	ld.shared.f32 	%f23, [%r110];
	mul.f32 	%f24, %f22, %f23;
	mul.f32 	%f25, %f23, %f24;
	sub.f32 	%f26, %f219, %f25;
	st.shared.f32 	[%r31], %f26;
	ld.shared.f32 	%f27, [%r107+4];
	ld.shared.f32 	%f28, [%r110+4];
	mul.f32 	%f29, %f27, %f28;
	mul.f32 	%f30, %f28, %f29;
	sub.f32 	%f31, %f26, %f30;
	st.shared.f32 	[%r31], %f31;
	ld.shared.f32 	%f32, [%r107+8];
	ld.shared.f32 	%f33, [%r110+8];
	mul.f32 	%f34, %f32, %f33;
	mul.f32 	%f35, %f33, %f34;
	sub.f32 	%f36, %f31, %f35;
	st.shared.f32 	[%r31], %f36;
	ld.shared.f32 	%f37, [%r107+12];
	ld.shared.f32 	%f38, [%r110+12];
	mul.f32 	%f39, %f37, %f38;
	mul.f32 	%f40, %f38, %f39;
	sub.f32 	%f41, %f36, %f40;
	st.shared.f32 	[%r31], %f41;
	ld.shared.f32 	%f42, [%r107+16];
	ld.shared.f32 	%f43, [%r110+16];
	mul.f32 	%f44, %f42, %f43;
	mul.f32 	%f45, %f43, %f44;
	sub.f32 	%f46, %f41, %f45;
	st.shared.f32 	[%r31], %f46;
	ld.shared.f32 	%f47, [%r107+20];
	ld.shared.f32 	%f48, [%r110+20];
	mul.f32 	%f49, %f47, %f48;
	mul.f32 	%f50, %f48, %f49;
	sub.f32 	%f51, %f46, %f50;
	st.shared.f32 	[%r31], %f51;
	ld.shared.f32 	%f52, [%r107+24];
	ld.shared.f32 	%f53, [%r110+24];
	mul.f32 	%f54, %f52, %f53;
	mul.f32 	%f55, %f53, %f54;
	sub.f32 	%f56, %f51, %f55;
	st.shared.f32 	[%r31], %f56;
	ld.shared.f32 	%f57, [%r107+28];
	ld.shared.f32 	%f58, [%r110+28];
	mul.f32 	%f59, %f57, %f58;
	mul.f32 	%f60, %f58, %f59;
	sub.f32 	%f219, %f56, %f60;
	st.shared.f32 	[%r31], %f219;
	add.s32 	%r333, %r333, 8;
	add.s32 	%r332, %r332, 8;
	setp.ne.s32 	%p12, %r332, 0;
	@%p12 bra 	$L__BB2_12;
$L__BB2_13:
	and.b32  	%r111, %r331, 7;
	setp.eq.s32 	%p13, %r111, 0;
	@%p13 bra 	$L__BB2_21;
	setp.lt.u32 	%p14, %r30, 3;
	@%p14 bra 	$L__BB2_16;
	add.s32 	%r112, %r335, %r4;
	shl.b32 	%r113, %r112, 2;
	add.s32 	%r115, %r97, %r113;
	ld.shared.f32 	%f61, [%r115];
	add.s32 	%r116, %r32, %r335;
	shl.b32 	%r117, %r116, 2;
	add.s32 	%r118, %r97, %r117;
	ld.shared.f32 	%f62, [%r118];
	mul.f32 	%f63, %f61, %f62;
	mul.f32 	%f64, %f62, %f63;
	sub.f32 	%f65, %f219, %f64;
	st.shared.f32 	[%r31], %f65;
	ld.shared.f32 	%f66, [%r115+4];
	ld.shared.f32 	%f67, [%r118+4];
	mul.f32 	%f68, %f66, %f67;
	mul.f32 	%f69, %f67, %f68;
	sub.f32 	%f70, %f65, %f69;
	st.shared.f32 	[%r31], %f70;
	ld.shared.f32 	%f71, [%r115+8];
	ld.shared.f32 	%f72, [%r118+8];
	mul.f32 	%f73, %f71, %f72;
	mul.f32 	%f74, %f72, %f73;
	sub.f32 	%f75, %f70, %f74;
	st.shared.f32 	[%r31], %f75;
	ld.shared.f32 	%f76, [%r115+12];
	ld.shared.f32 	%f77, [%r118+12];
	mul.f32 	%f78, %f76, %f77;
	mul.f32 	%f79, %f77, %f78;
	sub.f32 	%f219, %f75, %f79;
	st.shared.f32 	[%r31], %f219;
	add.s32 	%r335, %r335, 4;
$L__BB2_16:
	and.b32  	%r119, %r29, 3;
	setp.eq.s32 	%p15, %r119, 0;
	@%p15 bra 	$L__BB2_21;
	and.b16  	%rs7, %rs11, 3;
	setp.eq.s16 	%p16, %rs7, 1;
	@%p16 bra 	$L__BB2_19;
	add.s32 	%r120, %r335, %r4;
	shl.b32 	%r121, %r120, 2;
	add.s32 	%r123, %r97, %r121;
	ld.shared.f32 	%f80, [%r123];
	add.s32 	%r124, %r32, %r335;
	shl.b32 	%r125, %r124, 2;
	add.s32 	%r126, %r97, %r125;
	ld.shared.f32 	%f81, [%r126];
	mul.f32 	%f82, %f80, %f81;
	mul.f32 	%f83, %f81, %f82;
	sub.f32 	%f84, %f219, %f83;
	st.shared.f32 	[%r31], %f84;
	ld.shared.f32 	%f85, [%r123+4];
	ld.shared.f32 	%f86, [%r126+4];
	mul.f32 	%f87, %f85, %f86;
	mul.f32 	%f88, %f86, %f87;
	sub.f32 	%f219, %f84, %f88;
	st.shared.f32 	[%r31], %f219;
	add.s32 	%r335, %r335, 2;
$L__BB2_19:
	and.b16  	%rs8, %rs11, 1;
	setp.eq.b16 	%p17, %rs8, 1;
	not.pred 	%p18, %p17;
	@%p18 bra 	$L__BB2_21;
	add.s32 	%r127, %r335, %r4;
	shl.b32 	%r128, %r127, 2;
	add.s32 	%r130, %r97, %r128;
	ld.shared.f32 	%f89, [%r130];
	add.s32 	%r131, %r32, %r335;
	shl.b32 	%r132, %r131, 2;
	add.s32 	%r133, %r97, %r132;
	ld.shared.f32 	%f90, [%r133];
	mul.f32 	%f91, %f89, %f90;
	mul.f32 	%f92, %f90, %f91;
	sub.f32 	%f93, %f219, %f92;
	st.shared.f32 	[%r31], %f93;
$L__BB2_21:
	bar.sync 	0;
	setp.ge.u32 	%p19, %r331, %r2;
	@%p19 bra 	$L__BB2_34;
	setp.eq.s32 	%p20, %r331, 0;
	ld.shared.f32 	%f94, [%r31];
	add.s32 	%r134, %r16, %r331;
	shl.b32 	%r135, %r134, 2;
	add.s32 	%r44, %r97, %r135;
	ld.shared.f32 	%f95, [%r44];
	div.rn.f32 	%f223, %f95, %f94;
	st.shared.f32 	[%r44], %f223;
	@%p20 bra 	$L__BB2_34;
	mad.lo.s32 	%r138, %r331, %r331, %r331;
	shr.u32 	%r139, %r138, 1;
	add.s32 	%r45, %r15, %r139;
	setp.lt.u32 	%p21, %r331, 8;
	mov.b32 	%r339, 0;
	@%p21 bra 	$L__BB2_26;
	and.b32  	%r339, %r331, 2147483640;
	mov.b32 	%r337, 0;
$L__BB2_25:
	.pragma "nounroll";
	max.s32 	%r141, %r2, %r337;
	min.s32 	%r142, %r2, %r337;
	mad.lo.s32 	%r143, %r141, %r141, %r141;
	shr.u32 	%r144, %r143, 1;
	add.s32 	%r145, %r15, %r142;
	add.s32 	%r146, %r145, %r144;
	shl.b32 	%r147, %r146, 2;
	add.s32 	%r149, %r97, %r147;
	ld.shared.f32 	%f96, [%r149];
	add.s32 	%r150, %r45, %r337;
	shl.b32 	%r151, %r150, 2;
	add.s32 	%r152, %r97, %r151;
	ld.shared.f32 	%f97, [%r152];
	mul.f32 	%f98, %f96, %f97;
	add.s32 	%r153, %r337, %r4;
	shl.b32 	%r154, %r153, 2;
	add.s32 	%r155, %r97, %r154;
	ld.shared.f32 	%f99, [%r155];
	mul.f32 	%f100, %f98, %f99;
	ld.shared.f32 	%f101, [%r31];
	div.rn.f32 	%f102, %f100, %f101;
	sub.f32 	%f103, %f223, %f102;
	st.shared.f32 	[%r44], %f103;
	add.s32 	%r156, %r337, 1;
	max.s32 	%r157, %r2, %r156;
	min.s32 	%r158, %r2, %r156;
	mad.lo.s32 	%r159, %r157, %r157, %r157;
	shr.u32 	%r160, %r159, 1;
	add.s32 	%r161, %r15, %r158;
	add.s32 	%r162, %r161, %r160;
	shl.b32 	%r163, %r162, 2;
	add.s32 	%r164, %r97, %r163;
	ld.shared.f32 	%f104, [%r164];
	ld.shared.f32 	%f105, [%r152+4];
	mul.f32 	%f106, %f104, %f105;
	ld.shared.f32 	%f107, [%r155+4];
	mul.f32 	%f108, %f106, %f107;
	ld.shared.f32 	%f109, [%r31];
	div.rn.f32 	%f110, %f108, %f109;
	sub.f32 	%f111, %f103, %f110;
	st.shared.f32 	[%r44], %f111;
	add.s32 	%r165, %r337, 2;
	max.s32 	%r166, %r2, %r165;
	min.s32 	%r167, %r2, %r165;
	mad.lo.s32 	%r168, %r166, %r166, %r166;
	shr.u32 	%r169, %r168, 1;
	add.s32 	%r170, %r15, %r167;
	add.s32 	%r171, %r170, %r169;
	shl.b32 	%r172, %r171, 2;
	add.s32 	%r173, %r97, %r172;
	ld.shared.f32 	%f112, [%r173];
	ld.shared.f32 	%f113, [%r152+8];
	mul.f32 	%f114, %f112, %f113;
	ld.shared.f32 	%f115, [%r155+8];
	mul.f32 	%f116, %f114, %f115;
	ld.shared.f32 	%f117, [%r31];
	div.rn.f32 	%f118, %f116, %f117;
	sub.f32 	%f119, %f111, %f118;
	st.shared.f32 	[%r44], %f119;
	add.s32 	%r174, %r337, 3;
	max.s32 	%r175, %r2, %r174;
	min.s32 	%r176, %r2, %r174;
	mad.lo.s32 	%r177, %r175, %r175, %r175;
	shr.u32 	%r178, %r177, 1;
	add.s32 	%r179, %r15, %r176;
	add.s32 	%r180, %r179, %r178;
	shl.b32 	%r181, %r180, 2;
	add.s32 	%r182, %r97, %r181;
	ld.shared.f32 	%f120, [%r182];
	ld.shared.f32 	%f121, [%r152+12];
	mul.f32 	%f122, %f120, %f121;
	ld.shared.f32 	%f123, [%r155+12];
	mul.f32 	%f124, %f122, %f123;
	ld.shared.f32 	%f125, [%r31];
	div.rn.f32 	%f126, %f124, %f125;
	sub.f32 	%f127, %f119, %f126;
	st.shared.f32 	[%r44], %f127;
	add.s32 	%r183, %r337, 4;
	max.s32 	%r184, %r2, %r183;
	min.s32 	%r185, %r2, %r183;
	mad.lo.s32 	%r186, %r184, %r184, %r184;
	shr.u32 	%r187, %r186, 1;
	add.s32 	%r188, %r15, %r185;
	add.s32 	%r189, %r188, %r187;
	shl.b32 	%r190, %r189, 2;
	add.s32 	%r191, %r97, %r190;
	ld.shared.f32 	%f128, [%r191];
	ld.shared.f32 	%f129, [%r152+16];
	mul.f32 	%f130, %f128, %f129;
	ld.shared.f32 	%f131, [%r155+16];
	mul.f32 	%f132, %f130, %f131;
	ld.shared.f32 	%f133, [%r31];
	div.rn.f32 	%f134, %f132, %f133;
	sub.f32 	%f135, %f127, %f134;
	st.shared.f32 	[%r44], %f135;
	add.s32 	%r192, %r337, 5;
	max.s32 	%r193, %r2, %r192;
	min.s32 	%r194, %r2, %r192;
	mad.lo.s32 	%r195, %r193, %r193, %r193;
	shr.u32 	%r196, %r195, 1;
	add.s32 	%r197, %r15, %r194;
	add.s32 	%r198, %r197, %r196;
	shl.b32 	%r199, %r198, 2;
	add.s32 	%r200, %r97, %r199;
	ld.shared.f32 	%f136, [%r200];
	ld.shared.f32 	%f137, [%r152+20];
	mul.f32 	%f138, %f136, %f137;
	ld.shared.f32 	%f139, [%r155+20];
	mul.f32 	%f140, %f138, %f139;
	ld.shared.f32 	%f141, [%r31];
	div.rn.f32 	%f142, %f140, %f141;
	sub.f32 	%f143, %f135, %f142;
	st.shared.f32 	[%r44], %f143;
	add.s32 	%r201, %r337, 6;
	max.s32 	%r202, %r2, %r201;
	min.s32 	%r203, %r2, %r201;
	mad.lo.s32 	%r204, %r202, %r202, %r202;
	shr.u32 	%r205, %r204, 1;
	add.s32 	%r206, %r15, %r203;
	add.s32 	%r207, %r206, %r205;
	shl.b32 	%r208, %r207, 2;
	add.s32 	%r209, %r97, %r208;
	ld.shared.f32 	%f144, [%r209];
	ld.shared.f32 	%f145, [%r152+24];
	mul.f32 	%f146, %f144, %f145;
	ld.shared.f32 	%f147, [%r155+24];
	mul.f32 	%f148, %f146, %f147;
	ld.shared.f32 	%f149, [%r31];
	div.rn.f32 	%f150, %f148, %f149;
	sub.f32 	%f151, %f143, %f150;
	st.shared.f32 	[%r44], %f151;
	add.s32 	%r210, %r337, 7;
	max.s32 	%r211, %r2, %r210;
	min.s32 	%r212, %r2, %r210;
	mad.lo.s32 	%r213, %r211, %r211, %r211;
	shr.u32 	%r214, %r213, 1;
	add.s32 	%r215, %r15, %r212;
	add.s32 	%r216, %r215, %r214;
	shl.b32 	%r217, %r216, 2;
	add.s32 	%r218, %r97, %r217;
	ld.shared.f32 	%f152, [%r218];
	ld.shared.f32 	%f153, [%r152+28];
	mul.f32 	%f154, %f152, %f153;
	ld.shared.f32 	%f155, [%r155+28];
	mul.f32 	%f156, %f154, %f155;
	ld.shared.f32 	%f157, [%r31];
	div.rn.f32 	%f158, %f156, %f157;
	sub.f32 	%f223, %f151, %f158;
	st.shared.f32 	[%r44], %f223;
	add.s32 	%r337, %r337, 8;
	setp.ne.s32 	%p22, %r337, %r339;
	@%p22 bra 	$L__BB2_25;
$L__BB2_26:
	and.b32  	%r219, %r331, 7;
	setp.eq.s32 	%p23, %r219, 0;
	@%p23 bra 	$L__BB2_34;
	setp.lt.u32 	%p24, %r30, 3;
	@%p24 bra 	$L__BB2_29;
	max.s32 	%r220, %r2, %r339;
	min.s32 	%r221, %r2, %r339;
	mad.lo.s32 	%r222, %r220, %r220, %r220;
	shr.u32 	%r223, %r222, 1;
	add.s32 	%r224, %r15, %r221;
	add.s32 	%r225, %r224, %r223;
	shl.b32 	%r226, %r225, 2;
	add.s32 	%r228, %r97, %r226;
	ld.shared.f32 	%f159, [%r228];
	add.s32 	%r229, %r45, %r339;
	shl.b32 	%r230, %r229, 2;
	add.s32 	%r231, %r97, %r230;
	ld.shared.f32 	%f160, [%r231];
	mul.f32 	%f161, %f159, %f160;
	add.s32 	%r232, %r339, %r4;
	shl.b32 	%r233, %r232, 2;
	add.s32 	%r234, %r97, %r233;
	ld.shared.f32 	%f162, [%r234];
	mul.f32 	%f163, %f161, %f162;
	ld.shared.f32 	%f164, [%r31];
	div.rn.f32 	%f165, %f163, %f164;
	sub.f32 	%f166, %f223, %f165;
	st.shared.f32 	[%r44], %f166;
	add.s32 	%r235, %r339, 1;
	max.s32 	%r236, %r2, %r235;
	min.s32 	%r237, %r2, %r235;
	mad.lo.s32 	%r238, %r236, %r236, %r236;
	shr.u32 	%r239, %r238, 1;
	add.s32 	%r240, %r15, %r237;
	add.s32 	%r241, %r240, %r239;
	shl.b32 	%r242, %r241, 2;
	add.s32 	%r243, %r97, %r242;
	ld.shared.f32 	%f167, [%r243];
	ld.shared.f32 	%f168, [%r231+4];
	mul.f32 	%f169, %f167, %f168;
	ld.shared.f32 	%f170, [%r234+4];
	mul.f32 	%f171, %f169, %f170;
	ld.shared.f32 	%f172, [%r31];
	div.rn.f32 	%f173, %f171, %f172;
	sub.f32 	%f174, %f166, %f173;
	st.shared.f32 	[%r44], %f174;
	add.s32 	%r244, %r339, 2;
	max.s32 	%r245, %r2, %r244;
	min.s32 	%r246, %r2, %r244;
	mad.lo.s32 	%r247, %r245, %r245, %r245;
	shr.u32 	%r248, %r247, 1;
	add.s32 	%r249, %r15, %r246;
	add.s32 	%r250, %r249, %r248;
	shl.b32 	%r251, %r250, 2;
	add.s32 	%r252, %r97, %r251;
	ld.shared.f32 	%f175, [%r252];
	ld.shared.f32 	%f176, [%r231+8];
	mul.f32 	%f177, %f175, %f176;
	ld.shared.f32 	%f178, [%r234+8];
	mul.f32 	%f179, %f177, %f178;
	ld.shared.f32 	%f180, [%r31];
	div.rn.f32 	%f181, %f179, %f180;
	sub.f32 	%f182, %f174, %f181;
	st.shared.f32 	[%r44], %f182;
	add.s32 	%r253, %r339, 3;
	max.s32 	%r254, %r2, %r253;
	min.s32 	%r255, %r2, %r253;
	mad.lo.s32 	%r256, %r254, %r254, %r254;
	shr.u32 	%r257, %r256, 1;
	add.s32 	%r258, %r15, %r255;
	add.s32 	%r259, %r258, %r257;
	shl.b32 	%r260, %r259, 2;
	add.s32 	%r261, %r97, %r260;
	ld.shared.f32 	%f183, [%r261];
	ld.shared.f32 	%f184, [%r231+12];
	mul.f32 	%f185, %f183, %f184;
	ld.shared.f32 	%f186, [%r234+12];
	mul.f32 	%f187, %f185, %f186;
	ld.shared.f32 	%f188, [%r31];
	div.rn.f32 	%f189, %f187, %f188;
	sub.f32 	%f223, %f182, %f189;
	st.shared.f32 	[%r44], %f223;
	add.s32 	%r339, %r339, 4;
$L__BB2_29:
	and.b32  	%r262, %r29, 3;
	setp.eq.s32 	%p25, %r262, 0;
	@%p25 bra 	$L__BB2_34;
	and.b16  	%rs9, %rs11, 3;
	setp.eq.s16 	%p26, %rs9, 1;
	@%p26 bra 	$L__BB2_32;
	max.s32 	%r263, %r2, %r339;
	min.s32 	%r264, %r2, %r339;
	mad.lo.s32 	%r265, %r263, %r263, %r263;
	shr.u32 	%r266, %r265, 1;
	add.s32 	%r267, %r15, %r264;
	add.s32 	%r268, %r267, %r266;
	shl.b32 	%r269, %r268, 2;
	add.s32 	%r271, %r97, %r269;
	ld.shared.f32 	%f190, [%r271];
	add.s32 	%r272, %r45, %r339;
	shl.b32 	%r273, %r272, 2;
	add.s32 	%r274, %r97, %r273;
	ld.shared.f32 	%f191, [%r274];
	mul.f32 	%f192, %f190, %f191;
	add.s32 	%r275, %r339, %r4;
	shl.b32 	%r276, %r275, 2;
	add.s32 	%r277, %r97, %r276;
	ld.shared.f32 	%f193, [%r277];
	mul.f32 	%f194, %f192, %f193;
	ld.shared.f32 	%f195, [%r31];
	div.rn.f32 	%f196, %f194, %f195;
	sub.f32 	%f197, %f223, %f196;
	st.shared.f32 	[%r44], %f197;
	add.s32 	%r278, %r339, 1;
	max.s32 	%r279, %r2, %r278;
	min.s32 	%r280, %r2, %r278;
	mad.lo.s32 	%r281, %r279, %r279, %r279;
	shr.u32 	%r282, %r281, 1;
	add.s32 	%r283, %r15, %r280;
	add.s32 	%r284, %r283, %r282;
	shl.b32 	%r285, %r284, 2;
	add.s32 	%r286, %r97, %r285;
	ld.shared.f32 	%f198, [%r286];
	ld.shared.f32 	%f199, [%r274+4];
	mul.f32 	%f200, %f198, %f199;
	ld.shared.f32 	%f201, [%r277+4];
	mul.f32 	%f202, %f200, %f201;
	ld.shared.f32 	%f203, [%r31];
	div.rn.f32 	%f204, %f202, %f203;
	sub.f32 	%f223, %f197, %f204;
	st.shared.f32 	[%r44], %f223;
	add.s32 	%r339, %r339, 2;
$L__BB2_32:
	and.b16  	%rs10, %rs11, 1;
	setp.eq.b16 	%p27, %rs10, 1;
	not.pred 	%p28, %p27;
	@%p28 bra 	$L__BB2_34;
	max.s32 	%r287, %r2, %r339;
	min.s32 	%r288, %r2, %r339;
	mad.lo.s32 	%r289, %r287, %r287, %r287;
	shr.u32 	%r290, %r289, 1;
	add.s32 	%r291, %r15, %r288;
	add.s32 	%r292, %r291, %r290;
	shl.b32 	%r293, %r292, 2;
	add.s32 	%r295, %r97, %r293;
	ld.shared.f32 	%f205, [%r295];
	add.s32 	%r296, %r45, %r339;
	shl.b32 	%r297, %r296, 2;
	add.s32 	%r298, %r97, %r297;
	ld.shared.f32 	%f206, [%r298];
	mul.f32 	%f207, %f205, %f206;
	add.s32 	%r299, %r339, %r4;
	shl.b32 	%r300, %r299, 2;
	add.s32 	%r301, %r97, %r300;
	ld.shared.f32 	%f208, [%r301];
	mul.f32 	%f209, %f207, %f208;
	ld.shared.f32 	%f210, [%r31];
	div.rn.f32 	%f211, %f209, %f210;
	sub.f32 	%f212, %f223, %f211;
	st.shared.f32 	[%r44], %f212;
$L__BB2_34:
	bar.sync 	0;
	add.s32 	%r331, %r331, 1;
	setp.eq.s32 	%p29, %r331, %r57;
	add.s16 	%rs12, %rs12, 1;
	add.s16 	%rs11, %rs11, 1;
	@%p29 bra 	$L__BB2_35;
	bra.uni 	$L__BB2_9;
$L__BB2_35:
	setp.ge.s32 	%p30, %r330, %r5;
	@%p30 bra 	$L__BB2_41;
	add.s32 	%r302, %r330, %r3;
	max.s32 	%r303, %r5, %r302;
	setp.lt.s32 	%p31, %r302, %r5;
	selp.u32 	%r304, 1, 0, %p31;
	add.s32 	%r305, %r302, %r304;
	sub.s32 	%r306, %r303, %r305;
	div.u32 	%r307, %r306, %r3;
	add.s32 	%r17, %r307, %r304;
	and.b32  	%r308, %r17, 3;
	setp.eq.s32 	%p32, %r308, 3;
	@%p32 bra 	$L__BB2_39;
	shl.b32 	%r309, %r330, 2;
	mov.u32 	%r310, sA;
	add.s32 	%r328, %r310, %r309;
	shl.b32 	%r19, %r3, 2;
	add.s32 	%r311, %r17, 1;
	and.b32  	%r312, %r311, 3;
	neg.s32 	%r327, %r312;
$L__BB2_38:
	.pragma "nounroll";
	ld.shared.f32 	%f213, [%r328];
	cvt.u64.u32 	%rd24, %r330;
	add.s64 	%rd25, %rd24, %rd2;
	shl.b64 	%rd26, %rd25, 2;
	add.s64 	%rd27, %rd1, %rd26;
	st.global.f32 	[%rd27], %f213;
	add.s32 	%r330, %r330, %r3;
	add.s32 	%r328, %r328, %r19;
	add.s32 	%r327, %r327, 1;
	setp.ne.s32 	%p33, %r327, 0;
	@%p33 bra 	$L__BB2_38;
$L__BB2_39:
	setp.lt.u32 	%p34, %r17, 3;
	@%p34 bra 	$L__BB2_41;
$L__BB2_40:
	shl.b32 	%r313, %r330, 2;
	mov.u32 	%r314, sA;
	add.s32 	%r315, %r314, %r313;
	ld.shared.f32 	%f214, [%r315];
	cvt.u64.u32 	%rd28, %r330;
	add.s64 	%rd29, %rd28, %rd2;
	shl.b64 	%rd30, %rd29, 2;
	add.s64 	%rd31, %rd1, %rd30;
	st.global.f32 	[%rd31], %f214;
	add.s32 	%r316, %r330, %r3;
	shl.b32 	%r317, %r3, 2;
	add.s32 	%r318, %r315, %r317;
	ld.shared.f32 	%f215, [%r318];
	cvt.u64.u32 	%rd32, %r316;
	add.s64 	%rd33, %rd32, %rd2;
	shl.b64 	%rd34, %rd33, 2;
	add.s64 	%rd35, %rd1, %rd34;
	st.global.f32 	[%rd35], %f215;
	add.s32 	%r319, %r316, %r3;
	add.s32 	%r320, %r318, %r317;
	ld.shared.f32 	%f216, [%r320];
	cvt.u64.u32 	%rd36, %r319;
	add.s64 	%rd37, %rd36, %rd2;
	shl.b64 	%rd38, %rd37, 2;
	add.s64 	%rd39, %rd1, %rd38;
	st.global.f32 	[%rd39], %f216;
	add.s32 	%r321, %r319, %r3;
	add.s32 	%r322, %r320, %r317;
	ld.shared.f32 	%f217, [%r322];
	cvt.u64.u32 	%rd40, %r321;
	add.s64 	%rd41, %rd40, %rd2;
	shl.b64 	%rd42, %rd41, 2;
	add.s64 	%rd43, %rd1, %rd42;
	st.global.f32 	[%rd43], %f217;
	add.s32 	%r330, %r321, %r3;
	setp.lt.s32 	%p35, %r330, %r5;
	@%p35 bra 	$L__BB2_40;
$L__BB2_41:
	bar.sync 	0;
	ret;

}


// ===== COMPILED SASS (sm_100) =====

	.target	sm_100

	.elftype	@"ET_EXEC"


//--------------------- .note.nv.tkinfo           --------------------------
	.section	.note.nv.tkinfo,"",@"SHT_NOTE"
	.sectionflags	@"SHF_NOTE_NV_TKINFO"
	.tkinfo
        /*0018*/ 	.word	0x00000002
        /*0030*/ 	.string	""
        /*0030*/ 	.string	"ptxas"
        /*0030*/ 	.string	"Cuda compilation tools, release 13.0, V13.0.88"
        /*0030*/ 	.string	"Build cuda_13.0.r13.0/compiler.36424714_0"
        /*0030*/ 	.string	"-arch sm_100 -m 64 "



//--------------------- .note.nv.cuinfo           --------------------------
	.section	.note.nv.cuinfo,"",@"SHT_NOTE"
	.sectionflags	@"SHF_NOTE_NV_CUINFO"
        /*0018*/ 	.short	0x0002
        /*001a*/ 	.short	0x0064
        /*001c*/ 	.short	0x0082
	.zero		2


//--------------------- .nv.info                  --------------------------
	.section	.nv.info,"",@"SHT_CUDA_INFO"
	.align	4


	//----- nvinfo : EIATTR_REGCOUNT
	.align		4
        /*0000*/ 	.byte	0x04, 0x2f
        /*0002*/ 	.short	(.L_1 - .L_0)
	.align		4
.L_0:
        /*0004*/ 	.word	index@(_Z14LDLt_max_col_kPfi)
        /*0008*/ 	.word	0x00000020


	//----- nvinfo : EIATTR_FRAME_SIZE
	.align		4
.L_1:
        /*000c*/ 	.byte	0x04, 0x11
        /*000e*/ 	.short	(.L_3 - .L_2)
	.align		4
.L_2:
        /*0010*/ 	.word	index@($__internal_2_$__cuda_sm3x_div_rn_noftz_f32_slowpath)
        /*0014*/ 	.word	0x00000000


	//----- nvinfo : EIATTR_FRAME_SIZE
	.align		4
.L_3:
        /*0018*/ 	.byte	0x04, 0x11
        /*001a*/ 	.short	(.L_5 - .L_4)
	.align		4
.L_4:
        /*001c*/ 	.word	index@(_Z14LDLt_max_col_kPfi)
        /*0020*/ 	.word	0x00000000


	//----- nvinfo : EIATTR_REGCOUNT
	.align		4
.L_5:
        /*0024*/ 	.byte	0x04, 0x2f
        /*0026*/ 	.short	(.L_7 - .L_6)
	.align		4
.L_6:
        /*0028*/ 	.word	index@(_Z14LDLt_max_row_kPfi)
        /*002c*/ 	.word	0x00000020


	//----- nvinfo : EIATTR_FRAME_SIZE
	.align		4
.L_7:
        /*0030*/ 	.byte	0x04, 0x11
        /*0032*/ 	.short	(.L_9 - .L_8)
	.align		4
.L_8:
        /*0034*/ 	.word	index@($__internal_1_$__cuda_sm3x_div_rn_noftz_f32_slowpath)
        /*0038*/ 	.word	0x00000000


	//----- nvinfo : EIATTR_FRAME_SIZE
	.align		4
.L_9:
        /*003c*/ 	.byte	0x04, 0x11
        /*003e*/ 	.short	(.L_11 - .L_10)
	.align		4
.L_10:
        /*0040*/ 	.word	index@(_Z14LDLt_max_row_kPfi)
        /*0044*/ 	.word	0x00000000


	//----- nvinfo : EIATTR_REGCOUNT
	.align		4
.L_11:
        /*0048*/ 	.byte	0x04, 0x2f
        /*004a*/ 	.short	(.L_13 - .L_12)
	.align		4
.L_12:
        /*004c*/ 	.word	index@(_Z21LDLt_max_row_k_SHAREDPfi)
        /*0050*/ 	.word	0x0000001c


	//----- nvinfo : EIATTR_FRAME_SIZE
	.align		4
.L_13:
        /*0054*/ 	.byte	0x04, 0x11
        /*0056*/ 	.short	(.L_15 - .L_14)
	.align		4
.L_14:
        /*0058*/ 	.word	index@($__internal_0_$__cuda_sm3x_div_rn_noftz_f32_slowpath)
        /*005c*/ 	.word	0x00000000


	//----- nvinfo : EIATTR_FRAME_SIZE
	.align		4
.L_15:
        /*0060*/ 	.byte	0x04, 0x11
        /*0062*/ 	.short	(.L_17 - .L_16)
	.align		4
.L_16:
        /*0064*/ 	.word	index@(_Z21LDLt_max_row_k_SHAREDPfi)
        /*0068*/ 	.word	0x00000000


	//----- nvinfo : EIATTR_MIN_STACK_SIZE
	.align		4
.L_17:
        /*006c*/ 	.byte	0x04, 0x12
        /*006e*/ 	.short	(.L_19 - .L_18)
	.align		4
.L_18:
        /*0070*/ 	.word	index@(_Z21LDLt_max_row_k_SHAREDPfi)
        /*0074*/ 	.word	0x00000000


	//----- nvinfo : EIATTR_MIN_STACK_SIZE
	.align		4
.L_19:
        /*0078*/ 	.byte	0x04, 0x12
        /*007a*/ 	.short	(.L_21 - .L_20)
	.align		4
.L_20:
        /*007c*/ 	.word	index@(_Z14LDLt_max_row_kPfi)
        /*0080*/ 	.word	0x00000000


	//----- nvinfo : EIATTR_MIN_STACK_SIZE
	.align		4
.L_21:
        /*0084*/ 	.byte	0x04, 0x12
        /*0086*/ 	.short	(.L_23 - .L_22)
	.align		4
.L_22:
        /*0088*/ 	.word	index@(_Z14LDLt_max_col_kPfi)
        /*008c*/ 	.word	0x00000000
.L_23:


//--------------------- .nv.compat                --------------------------
	.section	.nv.compat,"",@"SHT_CUDA_COMPAT_INFO"
	.align	4
        /*0000*/ 	.byte	0x02, 0x09, 0x00, 0x00, 0x02, 0x02, 0x01, 0x00, 0x02, 0x05, 0x05, 0x00, 0x03, 0x07, 0x01, 0x01
        /*0010*/ 	.byte	0x02, 0x03, 0x00, 0x00, 0x02, 0x06, 0x01, 0x00, 0x04, 0x0b, 0x08, 0x00, 0x01, 0x00, 0x00, 0x00
        /*0020*/ 	.byte	0x00, 0x00, 0x00, 0x00


//--------------------- .nv.info._Z21LDLt_max_row_k_SHAREDPfi --------------------------
	.section	.nv.info._Z21LDLt_max_row_k_SHAREDPfi,"",@"SHT_CUDA_INFO"
	.sectionflags	@""
	.align	4


	//----- nvinfo : EIATTR_CUDA_API_VERSION
	.align		4
        /*0000*/ 	.byte	0x04, 0x37
        /*0002*/ 	.short	(.L_25 - .L_24)
.L_24:
        /*0004*/ 	.word	0x00000082


	//----- nvinfo : EIATTR_KPARAM_INFO
	.align		4
.L_25:
        /*0008*/ 	.byte	0x04, 0x17
        /*000a*/ 	.short	(.L_27 - .L_26)
.L_26:
        /*000c*/ 	.word	0x00000000
        /*0010*/ 	.short	0x0001
        /*0012*/ 	.short	0x0008
        /*0014*/ 	.byte	0x00, 0xf0, 0x11, 0x00


	//----- nvinfo : EIATTR_KPARAM_INFO
	.align		4
.L_27:
        /*0018*/ 	.byte	0x04, 0x17
        /*001a*/ 	.short	(.L_29 - .L_28)
.L_28:
        /*001c*/ 	.word	0x00000000
        /*0020*/ 	.short	0x0000
        /*0022*/ 	.short	0x0000
        /*0024*/ 	.byte	0x00, 0xf5, 0x21, 0x00


	//----- nvinfo : EIATTR_SPARSE_MMA_MASK
	.align		4
.L_29:
        /*0028*/ 	.byte	0x03, 0x50
        /*002a*/ 	.short	0x0000


	//----- nvinfo : EIATTR_MAXREG_COUNT
	.align		4
        /*002c*/ 	.byte	0x03, 0x1b
        /*002e*/ 	.short	0x00ff


	//----- nvinfo : EIATTR_NUM_BARRIERS
	.align		4
        /*0030*/ 	.byte	0x02, 0x4c
        /*0032*/ 	.byte	0x01
	.zero		1


	//----- nvinfo : EIATTR_MERCURY_ISA_VERSION
	.align		4
        /*0034*/ 	.byte	0x03, 0x5f
        /*0036*/ 	.short	0x0101


	//----- nvinfo : EIATTR_VRC_CTA_INIT_COUNT
	.align		4
        /*0038*/ 	.byte	0x02, 0x4a
	.zero		1
	.zero		1


	//----- nvinfo : EIATTR_EXIT_INSTR_OFFSETS
	.align		4
        /*003c*/ 	.byte	0x04, 0x1c
        /*003e*/ 	.short	(.L_31 - .L_30)


	//   ....[0]....
.L_30:
        /*0040*/ 	.word	0x00003680


	//----- nvinfo : EIATTR_CRS_STACK_SIZE
	.align		4
.L_31:
        /*0044*/ 	.byte	0x04, 0x1e
        /*0046*/ 	.short	(.L_33 - .L_32)
.L_32:
        /*0048*/ 	.word	0x00000000


	//----- nvinfo : EIATTR_CBANK_PARAM_SIZE
	.align		4
.L_33:
        /*004c*/ 	.byte	0x03, 0x19
        /*004e*/ 	.short	0x000c


	//----- nvinfo : EIATTR_PARAM_CBANK
	.align		4
        /*0050*/ 	.byte	0x04, 0x0a
        /*0052*/ 	.short	(.L_35 - .L_34)
	.align		4
.L_34:
        /*0054*/ 	.word	index@(.nv.constant0._Z21LDLt_max_row_k_SHAREDPfi)
        /*0058*/ 	.short	0x0380
        /*005a*/ 	.short	0x000c


	//----- nvinfo : EIATTR_SW_WAR
	.align		4
.L_35:
        /*005c*/ 	.byte	0x04, 0x36
        /*005e*/ 	.short	(.L_37 - .L_36)
.L_36:
        /*0060*/ 	.word	0x00000008
.L_37:


//--------------------- .nv.info._Z14LDLt_max_row_kPfi --------------------------
	.section	.nv.info._Z14LDLt_max_row_kPfi,"",@"SHT_CUDA_INFO"
	.sectionflags	@""
	.align	4


	//----- nvinfo : EIATTR_CUDA_API_VERSION
	.align		4
        /*0000*/ 	.byte	0x04, 0x37
        /*0002*/ 	.short	(.L_39 - .L_38)
.L_38:
        /*0004*/ 	.word	0x00000082


	//----- nvinfo : EIATTR_KPARAM_INFO
	.align		4
.L_39:
        /*0008*/ 	.byte	0x04, 0x17
        /*000a*/ 	.short	(.L_41 - .L_40)
.L_40:
        /*000c*/ 	.word	0x00000000
        /*0010*/ 	.short	0x0001
        /*0012*/ 	.short	0x0008
        /*0014*/ 	.byte	0x00, 0xf0, 0x11, 0x00


	//----- nvinfo : EIATTR_KPARAM_INFO
	.align		4
.L_41:
        /*0018*/ 	.byte	0x04, 0x17
        /*001a*/ 	.short	(.L_43 - .L_42)
.L_42:
        /*001c*/ 	.word	0x00000000
        /*0020*/ 	.short	0x0000
        /*0022*/ 	.short	0x0000
        /*0024*/ 	.byte	0x00, 0xf5, 0x21, 0x00


	//----- nvinfo : EIATTR_SPARSE_MMA_MASK
	.align		4
.L_43:
        /*0028*/ 	.byte	0x03, 0x50
        /*002a*/ 	.short	0x0000


	//----- nvinfo : EIATTR_MAXREG_COUNT
	.align		4
        /*002c*/ 	.byte	0x03, 0x1b
        /*002e*/ 	.short	0x00ff


	//----- nvinfo : EIATTR_NUM_BARRIERS
	.align		4
        /*0030*/ 	.byte	0x02, 0x4c
        /*0032*/ 	.byte	0x01
	.zero		1


	//----- nvinfo : EIATTR_MERCURY_ISA_VERSION
	.align		4
        /*0034*/ 	.byte	0x03, 0x5f
        /*0036*/ 	.short	0x0101


	//----- nvinfo : EIATTR_VRC_CTA_INIT_COUNT
	.align		4
        /*0038*/ 	.byte	0x02, 0x4a
	.zero		1
	.zero		1


	//----- nvinfo : EIATTR_EXIT_INSTR_OFFSETS
	.align		4
        /*003c*/ 	.byte	0x04, 0x1c
        /*003e*/ 	.short	(.L_45 - .L_44)


	//   ....[0]....
.L_44:
        /*0040*/ 	.word	0x00000260


	//   ....[1]....
        /*0044*/ 	.word	0x00001b50


	//----- nvinfo : EIATTR_CRS_STACK_SIZE
	.align		4
.L_45:
        /*0048*/ 	.byte	0x04, 0x1e
        /*004a*/ 	.short	(.L_47 - .L_46)
.L_46:
        /*004c*/ 	.word	0x00000000


	//----- nvinfo : EIATTR_CBANK_PARAM_SIZE
	.align		4
.L_47:
        /*0050*/ 	.byte	0x03, 0x19
        /*0052*/ 	.short	0x000c


	//----- nvinfo : EIATTR_PARAM_CBANK
	.align		4
        /*0054*/ 	.byte	0x04, 0x0a
        /*0056*/ 	.short	(.L_49 - .L_48)
	.align		4
.L_48:
        /*0058*/ 	.word	index@(.nv.constant0._Z14LDLt_max_row_kPfi)
        /*005c*/ 	.short	0x0380
        /*005e*/ 	.short	0x000c


	//----- nvinfo : EIATTR_SW_WAR
	.align		4
.L_49:
        /*0060*/ 	.byte	0x04, 0x36
        /*0062*/ 	.short	(.L_51 - .L_50)
.L_50:
        /*0064*/ 	.word	0x00000008
.L_51:


//--------------------- .nv.info._Z14LDLt_max_col_kPfi --------------------------
	.section	.nv.info._Z14LDLt_max_col_kPfi,"",@"SHT_CUDA_INFO"
	.sectionflags	@""
	.align	4


	//----- nvinfo : EIATTR_CUDA_API_VERSION
	.align		4
        /*0000*/ 	.byte	0x04, 0x37
        /*0002*/ 	.short	(.L_53 - .L_52)
.L_52:
        /*0004*/ 	.word	0x00000082


	//----- nvinfo : EIATTR_KPARAM_INFO
	.align		4
.L_53:
        /*0008*/ 	.byte	0x04, 0x17
        /*000a*/ 	.short	(.L_55 - .L_54)
.L_54:
        /*000c*/ 	.word	0x00000000
        /*0010*/ 	.short	0x0001
        /*0012*/ 	.short	0x0008
        /*0014*/ 	.byte	0x00, 0xf0, 0x11, 0x00


	//----- nvinfo : EIATTR_KPARAM_INFO
	.align		4
.L_55:
        /*0018*/ 	.byte	0x04, 0x17
        /*001a*/ 	.short	(.L_57 - .L_56)
.L_56:
        /*001c*/ 	.word	0x00000000
        /*0020*/ 	.short	0x0000
        /*0022*/ 	.short	0x0000
        /*0024*/ 	.byte	0x00, 0xf5, 0x21, 0x00


	//----- nvinfo : EIATTR_SPARSE_MMA_MASK
	.align		4
.L_57:
        /*0028*/ 	.byte	0x03, 0x50
        /*002a*/ 	.short	0x0000


	//----- nvinfo : EIATTR_MAXREG_COUNT
	.align		4
        /*002c*/ 	.byte	0x03, 0x1b
        /*002e*/ 	.short	0x00ff


	//----- nvinfo : EIATTR_NUM_BARRIERS
	.align		4
        /*0030*/ 	.byte	0x02, 0x4c
        /*0032*/ 	.byte	0x01
	.zero		1


	//----- nvinfo : EIATTR_MERCURY_ISA_VERSION
	.align		4
        /*0034*/ 	.byte	0x03, 0x5f
        /*0036*/ 	.short	0x0101


	//----- nvinfo : EIATTR_VRC_CTA_INIT_COUNT
	.align		4
        /*0038*/ 	.byte	0x02, 0x4a
	.zero		1
	.zero		1


	//----- nvinfo : EIATTR_EXIT_INSTR_OFFSETS
	.align		4
        /*003c*/ 	.byte	0x04, 0x1c
        /*003e*/ 	.short	(.L_59 - .L_58)


	//   ....[0]....
.L_58:
        /*0040*/ 	.word	0x00000260


	//   ....[1]....
        /*0044*/ 	.word	0x00001b50


	//----- nvinfo : EIATTR_CRS_STACK_SIZE
	.align		4
.L_59:
        /*0048*/ 	.byte	0x04, 0x1e
        /*004a*/ 	.short	(.L_61 - .L_60)
.L_60:
        /*004c*/ 	.word	0x00000000


	//----- nvinfo : EIATTR_CBANK_PARAM_SIZE
	.align		4
.L_61:
        /*0050*/ 	.byte	0x03, 0x19
        /*0052*/ 	.short	0x000c


	//----- nvinfo : EIATTR_PARAM_CBANK
	.align		4
        /*0054*/ 	.byte	0x04, 0x0a
        /*0056*/ 	.short	(.L_63 - .L_62)
	.align		4
.L_62:
        /*0058*/ 	.word	index@(.nv.constant0._Z14LDLt_max_col_kPfi)
        /*005c*/ 	.short	0x0380
        /*005e*/ 	.short	0x000c


	//----- nvinfo : EIATTR_SW_WAR
	.align		4
.L_63:
        /*0060*/ 	.byte	0x04, 0x36
        /*0062*/ 	.short	(.L_65 - .L_64)
.L_64:
        /*0064*/ 	.word	0x00000008
.L_65:


//--------------------- .nv.callgraph             --------------------------
	.section	.nv.callgraph,"",@"SHT_CUDA_CALLGRAPH"
	.align	4
	.sectionentsize	8
	.align		4
        /*0000*/ 	.word	0x00000000
	.align		4
        /*0004*/ 	.word	0xffffffff
	.align		4
        /*0008*/ 	.word	0x00000000
	.align		4
        /*000c*/ 	.word	0xfffffffe
	.align		4
        /*0010*/ 	.word	0x00000000
	.align		4
        /*0014*/ 	.word	0xfffffffd
	.align		4
        /*0018*/ 	.word	0x00000000
	.align		4
        /*001c*/ 	.word	0xfffffffc


//--------------------- .text._Z21LDLt_max_row_k_SHAREDPfi --------------------------
	.section	.text._Z21LDLt_max_row_k_SHAREDPfi,"ax",@progbits
	.align	128
        .global         _Z21LDLt_max_row_k_SHAREDPfi
        .type           _Z21LDLt_max_row_k_SHAREDPfi,@function
        .size           _Z21LDLt_max_row_k_SHAREDPfi,(.L_x_148 - _Z21LDLt_max_row_k_SHAREDPfi)
        .other          _Z21LDLt_max_row_k_SHAREDPfi,@"STO_CUDA_ENTRY STV_DEFAULT"
_Z21LDLt_max_row_k_SHAREDPfi:
.text._Z21LDLt_max_row_k_SHAREDPfi:
[----:B------:R-:W-:Y:S01]  /*0000*/  LDC R1, c[0x0][0x37c] ;  /* 0x0000df00ff017b82 */ /* 0x000fe20000000800 */
[----:B------:R-:W0:Y:S01]  /*0010*/  LDCU UR9, c[0x0][0x388] ;  /* 0x00007100ff0977ac */ /* 0x000e220008000800 */
[----:B------:R-:W1:Y:S06]  /*0020*/  S2R R15, SR_TID.X ;  /* 0x00000000000f7919 */ /* 0x000e6c0000002100 */
[----:B------:R-:W2:Y:S01]  /*0030*/  S2UR UR7, SR_CTAID.X ;  /* 0x00000000000779c3 */ /* 0x000ea20000002500 */
[----:B------:R-:W-:Y:S01]  /*0040*/  BSSY.RECONVERGENT B0, `(.L_x_0) ;  /* 0x0000088000007945 */ /* 0x000fe20003800200 */
[----:B------:R-:W3:Y:S01]  /*0050*/  LDCU UR11, c[0x0][0x360] ;  /* 0x00006c00ff0b77ac */ /* 0x000ee20008000800 */
[----:B------:R-:W-:Y:S01]  /*0060*/  UMOV UR4, URZ ;  /* 0x000000ff00047c82 */ /* 0x000fe20008000000 */
[----:B------:R-:W4:Y:S01]  /*0070*/  LDCU.64 UR12, c[0x0][0x358] ;  /* 0x00006b00ff0c77ac */ /* 0x000f220008000a00 */
[----:B------:R-:W1:Y:S01]  /*0080*/  LDCU.64 UR14, c[0x0][0x380] ;  /* 0x00007000ff0e77ac */ /* 0x000e620008000a00 */
[----:B------:R-:W1:Y:S01]  /*0090*/  LDCU.64 UR16, c[0x0][0x380] ;  /* 0x00007000ff1077ac */ /* 0x000e620008000a00 */
[----:B0-----:R-:W0:Y:S01]  /*00a0*/  I2F.U32.RP R0, UR9 ;  /* 0x0000000900007d06 */ /* 0x001e220008209000 */
[----:B------:R-:W-:-:S07]  /*00b0*/  UISETP.NE.U32.AND UP0, UPT, UR9, URZ, UPT ;  /* 0x000000ff0900728c */ /* 0x000fce000bf05070 */
[----:B0-----:R-:W0:Y:S02]  /*00c0*/  MUFU.RCP R0, R0 ;  /* 0x0000000000007308 */ /* 0x001e240000001000 */
[----:B0-----:R-:W-:-:S06]  /*00d0*/  VIADD R2, R0, 0xffffffe ;  /* 0x0ffffffe00027836 */ /* 0x001fcc0000000000 */
[----:B------:R-:W0:Y:S02]  /*00e0*/  F2I.FTZ.U32.TRUNC.NTZ R2, R2 ;  /* 0x0000000200027305 */ /* 0x000e24000021f000 */
[----:B0-----:R-:W-:-:S13]  /*00f0*/  R2UR UR5, R2 ;  /* 0x00000000020572ca */ /* 0x001fda00000e0000 */
[----:B------:R-:W-:-:S04]  /*0100*/  UIADD3 UR6, UPT, UPT, URZ, -UR5, URZ ;  /* 0x80000005ff067290 */ /* 0x000fc8000fffe0ff */
[----:B------:R-:W-:-:S04]  /*0110*/  UIMAD UR6, UR6, UR9, URZ ;  /* 0x00000009060672a4 */ /* 0x000fc8000f8e02ff */
[----:B------:R-:W-:-:S07]  /*0120*/  UIMAD.WIDE.U32 UR4, UR5, UR6, UR4 ;  /* 0x00000006050472a5 */ /* 0x000fce000f8e0004 */
[----:B------:R-:W-:Y:S02]  /*0130*/  UMOV UR6, UR5 ;  /* 0x0000000500067c82 */ /* 0x000fe40008000000 */
[----:B---3--:R-:W-:Y:S02]  /*0140*/  UIMAD.WIDE.U32 UR4, UR6, UR11, URZ ;  /* 0x0000000b060472a5 */ /* 0x008fe4000f8e00ff */
[----:B-1----:R-:W-:Y:S01]  /*0150*/  IMAD.HI.U32 R0, R15, UR6, RZ ;  /* 0x000000060f007c27 */ /* 0x002fe2000f8e00ff */
[----:B------:R-:W-:Y:S02]  /*0160*/  ULOP3.LUT UR6, URZ, UR9, URZ, 0x33, !UPT ;  /* 0x00000009ff067292 */ /* 0x000fe4000f8e33ff */
[----:B------:R-:W-:Y:S01]  /*0170*/  UIADD3 UR4, UPT, UPT, -UR5, URZ, URZ ;  /* 0x000000ff05047290 */ /* 0x000fe2000fffe1ff */
[----:B------:R-:W-:-:S03]  /*0180*/  IMAD.MOV R2, RZ, RZ, -R0 ;  /* 0x000000ffff027224 */ /* 0x000fc600078e0a00 */
[----:B------:R-:W-:Y:S02]  /*0190*/  UIMAD UR4, UR9, UR4, UR11 ;  /* 0x00000004090472a4 */ /* 0x000fe4000f8e020b */
[----:B------:R-:W-:Y:S02]  /*01a0*/  IMAD R2, R2, UR9, R15 ;  /* 0x0000000902027c24 */ /* 0x000fe4000f8e020f */
[----:B------:R-:W-:Y:S01]  /*01b0*/  IMAD.U32 R3, RZ, RZ, UR6 ;  /* 0x00000006ff037e24 */ /* 0x000fe2000f8e00ff */
[----:B------:R-:W-:Y:S02]  /*01c0*/  UISETP.GE.U32.AND UP1, UPT, UR4, UR9, UPT ;  /* 0x000000090400728c */ /* 0x000fe4000bf26070 */
[----:B------:R-:W-:-:S09]  /*01d0*/  ISETP.GE.U32.AND P0, PT, R2, UR9, PT ;  /* 0x0000000902007c0c */ /* 0x000fd2000bf06070 */
[----:B------:R-:W-:Y:S02]  /*01e0*/  @UP1 UIADD3 UR4, UPT, UPT, UR4, -UR9, URZ ;  /* 0x8000000904041290 */ /* 0x000fe4000fffe0ff */
[----:B------:R-:W-:Y:S02]  /*01f0*/  @UP1 UIADD3 UR5, UPT, UPT, UR5, 0x1, URZ ;  /* 0x0000000105051890 */ /* 0x000fe4000fffe0ff */
[----:B------:R-:W-:Y:S02]  /*0200*/  UISETP.GE.U32.AND UP2, UPT, UR4, UR9, UPT ;  /* 0x000000090400728c */ /* 0x000fe4000bf46070 */
[----:B------:R-:W-:Y:S01]  /*0210*/  @P0 IADD3 R2, PT, PT, R2, -UR9, RZ ;  /* 0x8000000902020c10 */ /* 0x000fe2000fffe0ff */
[----:B------:R-:W-:Y:S01]  /*0220*/  UIMAD UR4, UR9, UR9, UR9 ;  /* 0x00000009090472a4 */ /* 0x000fe2000f8e0209 */
[----:B------:R-:W-:Y:S01]  /*0230*/  @P0 VIADD R0, R0, 0x1 ;  /* 0x0000000100000836 */ /* 0x000fe20000000000 */
[----:B------:R-:W-:Y:S02]  /*0240*/  PLOP3.LUT P0, PT, PT, PT, UP0, 0x80, 0x8 ;  /* 0x000000000008781c */ /* 0x000fe40003f0f008 */
[----:B------:R-:W-:Y:S01]  /*0250*/  ISETP.GE.U32.AND P1, PT, R2, UR9, PT ;  /* 0x0000000902007c0c */ /* 0x000fe2000bf26070 */
[----:B------:R-:W-:-:S03]  /*0260*/  ULEA.HI UR4, UR4, UR4, URZ, 0x1 ;  /* 0x0000000404047291 */ /* 0x000fc6000f8f08ff */
[----:B------:R-:W-:Y:S02]  /*0270*/  @UP2 UIADD3 UR5, UPT, UPT, UR5, 0x1, URZ ;  /* 0x0000000105052890 */ /* 0x000fe4000fffe0ff */
[----:B------:R-:W-:Y:S02]  /*0280*/  ULEA.HI.SX32 UR4, UR4, UR9, 0x1f ;  /* 0x0000000904047291 */ /* 0x000fe4000f8ffaff */
[----:B------:R-:W-:-:S04]  /*0290*/  USEL UR5, UR6, UR5, !UP0 ;  /* 0x0000000506057287 */ /* 0x000fc8000c000000 */
[----:B------:R-:W-:Y:S01]  /*02a0*/  UIMAD UR8, UR4, UR5, URZ ;  /* 0x00000005040872a4 */ /* 0x000fe2000f8e02ff */
[----:B------:R-:W-:-:S03]  /*02b0*/  @P1 IADD3 R0, PT, PT, R0, 0x1, RZ ;  /* 0x0000000100001810 */ /* 0x000fc60007ffe0ff */
[----:B--2---:R-:W-:Y:S01]  /*02c0*/  UIMAD UR7, UR7, UR8, URZ ;  /* 0x00000008070772a4 */ /* 0x004fe2000f8e02ff */
[----:B------:R-:W-:Y:S02]  /*02d0*/  SEL R0, R3, R0, !P0 ;  /* 0x0000000003007207 */ /* 0x000fe40004000000 */
[----:B------:R-:W-:-:S03]  /*02e0*/  ISETP.GE.AND P0, PT, R15, UR8, PT ;  /* 0x000000080f007c0c */ /* 0x000fc6000bf06270 */
[----:B------:R-:W-:Y:S02]  /*02f0*/  IMAD.MOV R14, RZ, RZ, -R0 ;  /* 0x000000ffff0e7224 */ /* 0x000fe400078e0a00 */
[----:B------:R-:W-:Y:S02]  /*0300*/  IMAD R16, R0, UR4, RZ ;  /* 0x0000000400107c24 */ /* 0x000fe4000f8e02ff */
[----:B------:R-:W-:-:S06]  /*0310*/  IMAD R14, R14, UR9, R15 ;  /* 0x000000090e0e7c24 */ /* 0x000fcc000f8e020f */
[----:B----4-:R-:W-:Y:S05]  /*0320*/  @P0 BRA `(.L_x_1) ;  /* 0x0000000400640947 */ /* 0x010fea0003800000 */
[----:B------:R-:W0:Y:S01]  /*0330*/  I2F.U32.RP R6, UR11 ;  /* 0x0000000b00067d06 */ /* 0x000e220008209000 */
[----:B------:R-:W-:Y:S01]  /*0340*/  VIADD R0, R15, UR11 ;  /* 0x0000000b0f007c36 */ /* 0x000fe20008000000 */
[----:B------:R-:W-:Y:S01]  /*0350*/  ISETP.NE.U32.AND P2, PT, RZ, UR11, PT ;  /* 0x0000000bff007c0c */ /* 0x000fe2000bf45070 */
[----:B------:R-:W-:Y:S03]  /*0360*/  BSSY.RECONVERGENT B1, `(.L_x_2) ;  /* 0x000002d000017945 */ /* 0x000fe60003800200 */
[C---:B------:R-:W-:Y:S02]  /*0370*/  ISETP.GE.U32.AND P0, PT, R0.reuse, UR8, PT ;  /* 0x0000000800007c0c */ /* 0x040fe4000bf06070 */
[----:B------:R-:W-:Y:S02]  /*0380*/  VIMNMX.U32 R5, PT, PT, R0, UR8, !PT ;  /* 0x0000000800057c48 */ /* 0x000fe4000ffe0000 */
[----:B------:R-:W-:-:S04]  /*0390*/  SEL R4, RZ, 0x1, P0 ;  /* 0x00000001ff047807 */ /* 0x000fc80000000000 */
[----:B------:R-:W-:Y:S01]  /*03a0*/  IADD3 R5, PT, PT, R5, -R0, -R4 ;  /* 0x8000000005057210 */ /* 0x000fe20007ffe804 */
[----:B0-----:R-:W0:Y:S02]  /*03b0*/  MUFU.RCP R6, R6 ;  /* 0x0000000600067308 */ /* 0x001e240000001000 */
[----:B0-----:R-:W-:-:S06]  /*03c0*/  VIADD R2, R6, 0xffffffe ;  /* 0x0ffffffe06027836 */ /* 0x001fcc0000000000 */
[----:B------:R0:W1:Y:S02]  /*03d0*/  F2I.FTZ.U32.TRUNC.NTZ R3, R2 ;  /* 0x0000000200037305 */ /* 0x000064000021f000 */
[----:B0-----:R-:W-:Y:S01]  /*03e0*/  IMAD.MOV.U32 R2, RZ, RZ, RZ ;  /* 0x000000ffff027224 */ /* 0x001fe200078e00ff */
[----:B-1----:R-:W-:-:S05]  /*03f0*/  IADD3 R7, PT, PT, RZ, -R3, RZ ;  /* 0x80000003ff077210 */ /* 0x002fca0007ffe0ff */
[----:B------:R-:W-:-:S04]  /*0400*/  IMAD R7, R7, UR11, RZ ;  /* 0x0000000b07077c24 */ /* 0x000fc8000f8e02ff */
[----:B------:R-:W-:-:S06]  /*0410*/  IMAD.HI.U32 R6, R3, R7, R2 ;  /* 0x0000000703067227 */ /* 0x000fcc00078e0002 */
[----:B------:R-:W-:-:S05]  /*0420*/  IMAD.HI.U32 R3, R6, R5, RZ ;  /* 0x0000000506037227 */ /* 0x000fca00078e00ff */
[----:B------:R-:W-:-:S05]  /*0430*/  IADD3 R0, PT, PT, -R3, RZ, RZ ;  /* 0x000000ff03007210 */ /* 0x000fca0007ffe1ff */
[----:B------:R-:W-:-:S05]  /*0440*/  IMAD R5, R0, UR11, R5 ;  /* 0x0000000b00057c24 */ /* 0x000fca000f8e0205 */
[----:B------:R-:W-:-:S13]  /*0450*/  ISETP.GE.U32.AND P0, PT, R5, UR11, PT ;  /* 0x0000000b05007c0c */ /* 0x000fda000bf06070 */
[----:B------:R-:W-:Y:S02]  /*0460*/  @P0 VIADD R5, R5, -UR11 ;  /* 0x8000000b05050c36 */ /* 0x000fe40008000000 */
[----:B------:R-:W-:-:S03]  /*0470*/  @P0 VIADD R3, R3, 0x1 ;  /* 0x0000000103030836 */ /* 0x000fc60000000000 */
[----:B------:R-:W-:-:S13]  /*0480*/  ISETP.GE.U32.AND P1, PT, R5, UR11, PT ;  /* 0x0000000b05007c0c */ /* 0x000fda000bf26070 */
[----:B------:R-:W-:Y:S02]  /*0490*/  @P1 IADD3 R3, PT, PT, R3, 0x1, RZ ;  /* 0x0000000103031810 */ /* 0x000fe40007ffe0ff */
[----:B------:R-:W-:-:S05]  /*04a0*/  @!P2 LOP3.LUT R3, RZ, UR11, RZ, 0x33, !PT ;  /* 0x0000000bff03ac12 */ /* 0x000fca000f8e33ff */
[----:B------:R-:W-:-:S05]  /*04b0*/  IMAD.IADD R2, R4, 0x1, R3 ;  /* 0x0000000104027824 */ /* 0x000fca00078e0203 */
[C---:B------:R-:W-:Y:S02]  /*04c0*/  LOP3.LUT R0, R2.reuse, 0x3, RZ, 0xc0, !PT ;  /* 0x0000000302007812 */ /* 0x040fe400078ec0ff */
[----:B------:R-:W-:Y:S02]  /*04d0*/  ISETP.GE.U32.AND P0, PT, R2, 0x3, PT ;  /* 0x000000030200780c */ /* 0x000fe40003f06070 */
[----:B------:R-:W-:Y:S01]  /*04e0*/  ISETP.NE.AND P1, PT, R0, 0x3, PT ;  /* 0x000000030000780c */ /* 0x000fe20003f25270 */
[----:B------:R-:W-:-:S12]  /*04f0*/  IMAD.MOV.U32 R0, RZ, RZ, R15 ;  /* 0x000000ffff007224 */ /* 0x000fd800078e000f */
[----:B------:R-:W-:Y:S05]  /*0500*/  @!P1 BRA `(.L_x_3) ;  /* 0x0000000000489947 */ /* 0x000fea0003800000 */
[----:B------:R-:W0:Y:S01]  /*0510*/  S2R R5, SR_CgaCtaId ;  /* 0x0000000000057919 */ /* 0x000e220000008800 */
[----:B------:R-:W-:Y:S01]  /*0520*/  MOV R0, 0x400 ;  /* 0x0000040000007802 */ /* 0x000fe20000000f00 */
[----:B------:R-:W-:Y:S01]  /*0530*/  IMAD.MOV.U32 R4, RZ, RZ, RZ ;  /* 0x000000ffff047224 */ /* 0x000fe200078e00ff */
[----:B------:R-:W-:-:S04]  /*0540*/  IADD3 R2, PT, PT, R2, 0x1, RZ ;  /* 0x0000000102027810 */ /* 0x000fc80007ffe0ff */
[----:B------:R-:W-:Y:S02]  /*0550*/  LOP3.LUT R9, R2, 0x3, RZ, 0xc0, !PT ;  /* 0x0000000302097812 */ /* 0x000fe400078ec0ff */
[----:B0-----:R-:W-:Y:S01]  /*0560*/  LEA R5, R5, R0, 0x18 ;  /* 0x0000000005057211 */ /* 0x001fe200078ec0ff */
[----:B------:R-:W-:-:S07]  /*0570*/  IMAD.MOV.U32 R0, RZ, RZ, R15 ;  /* 0x000000ffff007224 */ /* 0x000fce00078e000f */
.L_x_4:
[----:B------:R-:W-:-:S04]  /*0580*/  IADD3 R3, P1, PT, R0, UR7, RZ ;  /* 0x0000000700037c10 */ /* 0x000fc8000ff3e0ff */
[----:B------:R-:W-:Y:S02]  /*0590*/  IADD3.X R6, PT, PT, RZ, RZ, RZ, P1, !PT ;  /* 0x000000ffff067210 */ /* 0x000fe40000ffe4ff */
[----:B0-----:R-:W-:-:S04]  /*05a0*/  LEA R2, P1, R3, UR14, 0x2 ;  /* 0x0000000e03027c11 */ /* 0x001fc8000f8210ff */
[----:B------:R-:W-:-:S05]  /*05b0*/  LEA.HI.X R3, R3, UR15, R6, 0x2, P1 ;  /* 0x0000000f03037c11 */ /* 0x000fca00088f1406 */
[----:B------:R-:W2:Y:S01]  /*05c0*/  LDG.E R2, desc[UR12][R2.64] ;  /* 0x0000000c02027981 */ /* 0x000ea2000c1e1900 */
[C---:B------:R-:W-:Y:S01]  /*05d0*/  IMAD R7, R0.reuse, 0x4, R5 ;  /* 0x0000000400077824 */ /* 0x040fe200078e0205 */
[----:B------:R-:W-:Y:S01]  /*05e0*/  IADD3 R0, PT, PT, R0, UR11, RZ ;  /* 0x0000000b00007c10 */ /* 0x000fe2000fffe0ff */
[----:B------:R-:W-:-:S05]  /*05f0*/  VIADD R4, R4, 0x1 ;  /* 0x0000000104047836 */ /* 0x000fca0000000000 */
[----:B------:R-:W-:Y:S01]  /*0600*/  ISETP.NE.AND P1, PT, R4, R9, PT ;  /* 0x000000090400720c */ /* 0x000fe20003f25270 */
[----:B--2---:R0:W-:-:S12]  /*0610*/  STS [R7], R2 ;  /* 0x0000000207007388 */ /* 0x0041d80000000800 */
[----:B------:R-:W-:Y:S05]  /*0620*/  @P1 BRA `(.L_x_4) ;  /* 0xfffffffc00d41947 */ /* 0x000fea000383ffff */
.L_x_3:
[----:B------:R-:W-:Y:S05]  /*0630*/  BSYNC.RECONVERGENT B1 ;  /* 0x0000000000017941 */ /* 0x000fea0003800200 */
.L_x_2:
[----:B------:R-:W-:Y:S05]  /*0640*/  @!P0 BRA `(.L_x_1) ;  /* 0x00000000009c8947 */ /* 0x000fea0003800000 */
[----:B0-----:R-:W0:Y:S01]  /*0650*/  S2R R2, SR_CgaCtaId ;  /* 0x0000000000027919 */ /* 0x001e220000008800 */
[----:B------:R-:W-:-:S04]  /*0660*/  MOV R11, 0x400 ;  /* 0x00000400000b7802 */ /* 0x000fc80000000f00 */
[----:B0-----:R-:W-:-:S07]  /*0670*/  LEA R11, R2, R11, 0x18 ;  /* 0x0000000b020b7211 */ /* 0x001fce00078ec0ff */
.L_x_5:
[C---:B------:R-:W-:Y:S01]  /*0680*/  VIADD R7, R0.reuse, UR11 ;  /* 0x0000000b00077c36 */ /* 0x040fe20008000000 */
[----:B------:R-:W-:-:S04]  /*0690*/  IADD3 R3, P0, PT, R0, UR7, RZ ;  /* 0x0000000700037c10 */ /* 0x000fc8000ff1e0ff */
[----:B-1----:R-:W-:Y:S01]  /*06a0*/  IADD3 R2, PT, PT, R7, UR11, RZ ;  /* 0x0000000b07027c10 */ /* 0x002fe2000fffe0ff */
[----:B------:R-:W-:Y:S01]  /*06b0*/  IMAD.X R4, RZ, RZ, RZ, P0 ;  /* 0x000000ffff047224 */ /* 0x000fe200000e06ff */
[----:B------:R-:W-:Y:S02]  /*06c0*/  LEA R8, P1, R3, UR16, 0x2 ;  /* 0x0000001003087c11 */ /* 0x000fe4000f8210ff */
[----:B------:R-:W-:Y:S01]  /*06d0*/  IADD3 R7, P0, PT, R7, UR7, RZ ;  /* 0x0000000707077c10 */ /* 0x000fe2000ff1e0ff */
[C---:B------:R-:W-:Y:S01]  /*06e0*/  VIADD R10, R2.reuse, UR11 ;  /* 0x0000000b020a7c36 */ /* 0x040fe20008000000 */
[----:B------:R-:W-:Y:S02]  /*06f0*/  LEA.HI.X R9, R3, UR17, R4, 0x2, P1 ;  /* 0x0000001103097c11 */ /* 0x000fe400088f1404 */
[----:B------:R-:W-:Y:S01]  /*0700*/  IADD3 R5, P1, PT, R2, UR7, RZ ;  /* 0x0000000702057c10 */ /* 0x000fe2000ff3e0ff */
[----:B------:R-:W-:Y:S01]  /*0710*/  IMAD.X R2, RZ, RZ, RZ, P0 ;  /* 0x000000ffff027224 */ /* 0x000fe200000e06ff */
[----:B------:R-:W-:Y:S01]  /*0720*/  IADD3 R3, P2, PT, R10, UR7, RZ ;  /* 0x000000070a037c10 */ /* 0x000fe2000ff5e0ff */
[----:B------:R0:W2:Y:S01]  /*0730*/  LDG.E R8, desc[UR12][R8.64] ;  /* 0x0000000c08087981 */ /* 0x0000a2000c1e1900 */
[----:B------:R-:W-:-:S02]  /*0740*/  LEA R6, P0, R7, UR16, 0x2 ;  /* 0x0000001007067c11 */ /* 0x000fc4000f8010ff */
[----:B------:R-:W-:Y:S01]  /*0750*/  IADD3.X R18, PT, PT, RZ, RZ, RZ, P1, !PT ;  /* 0x000000ffff127210 */ /* 0x000fe20000ffe4ff */
[----:B------:R-:W-:Y:S01]  /*0760*/  IMAD.X R12, RZ, RZ, RZ, P2 ;  /* 0x000000ffff0c7224 */ /* 0x000fe200010e06ff */
[----:B------:R-:W-:Y:S02]  /*0770*/  LEA R4, P1, R5, UR16, 0x2 ;  /* 0x0000001005047c11 */ /* 0x000fe4000f8210ff */
[----:B------:R-:W-:Y:S02]  /*0780*/  LEA.HI.X R7, R7, UR17, R2, 0x2, P0 ;  /* 0x0000001107077c11 */ /* 0x000fe400080f1402 */
[----:B------:R-:W-:Y:S02]  /*0790*/  LEA R2, P0, R3, UR16, 0x2 ;  /* 0x0000001003027c11 */ /* 0x000fe4000f8010ff */
[----:B------:R-:W-:Y:S01]  /*07a0*/  LEA.HI.X R5, R5, UR17, R18, 0x2, P1 ;  /* 0x0000001105057c11 */ /* 0x000fe200088f1412 */
[----:B------:R-:W3:Y:S01]  /*07b0*/  LDG.E R6, desc[UR12][R6.64] ;  /* 0x0000000c06067981 */ /* 0x000ee2000c1e1900 */
[----:B------:R-:W-:-:S03]  /*07c0*/  LEA.HI.X R3, R3, UR17, R12, 0x2, P0 ;  /* 0x0000001103037c11 */ /* 0x000fc600080f140c */
[----:B------:R-:W4:Y:S04]  /*07d0*/  LDG.E R4, desc[UR12][R4.64] ;  /* 0x0000000c04047981 */ /* 0x000f28000c1e1900 */
[----:B------:R-:W5:Y:S01]  /*07e0*/  LDG.E R2, desc[UR12][R2.64] ;  /* 0x0000000c02027981 */ /* 0x000f62000c1e1900 */
[----:B------:R-:W-:Y:S01]  /*07f0*/  IMAD R19, R0, 0x4, R11 ;  /* 0x0000000400137824 */ /* 0x000fe200078e020b */
[----:B------:R-:W-:Y:S01]  /*0800*/  MOV R0, UR11 ;  /* 0x0000000b00007c02 */ /* 0x000fe20008000f00 */
[----:B------:R-:W-:-:S04]  /*0810*/  IMAD.U32 R12, RZ, RZ, UR11 ;  /* 0x0000000bff0c7e24 */ /* 0x000fc8000f8e00ff */
[----:B------:R-:W-:-:S05]  /*0820*/  IMAD R13, R0, 0x4, R19 ;  /* 0x00000004000d7824 */ /* 0x000fca00078e0213 */
[----:B------:R-:W-:-:S05]  /*0830*/  LEA R17, R12, R13, 0x2 ;  /* 0x0000000d0c117211 */ /* 0x000fca00078e10ff */
[----:B0-----:R-:W-:Y:S02]  /*0840*/  IMAD R9, R0, 0x4, R17 ;  /* 0x0000000400097824 */ /* 0x001fe400078e0211 */
[----:B------:R-:W-:-:S05]  /*0850*/  VIADD R0, R10, UR11 ;  /* 0x0000000b0a007c36 */ /* 0x000fca0008000000 */
[----:B------:R-:W-:Y:S01]  /*0860*/  ISETP.GE.AND P0, PT, R0, UR8, PT ;  /* 0x0000000800007c0c */ /* 0x000fe2000bf06270 */
[----:B--2---:R1:W-:Y:S04]  /*0870*/  STS [R19], R8 ;  /* 0x0000000813007388 */ /* 0x0043e80000000800 */
[----:B---3--:R1:W-:Y:S04]  /*0880*/  STS [R13], R6 ;  /* 0x000000060d007388 */ /* 0x0083e80000000800 */
[----:B----4-:R1:W-:Y:S04]  /*0890*/  STS [R17], R4 ;  /* 0x0000000411007388 */ /* 0x0103e80000000800 */
[----:B-----5:R1:W-:Y:S01]  /*08a0*/  STS [R9], R2 ;  /* 0x0000000209007388 */ /* 0x0203e20000000800 */
[----:B------:R-:W-:Y:S05]  /*08b0*/  @!P0 BRA `(.L_x_5) ;  /* 0xfffffffc00708947 */ /* 0x000fea000383ffff */
.L_x_1:
[----:B------:R-:W-:Y:S05]  /*08c0*/  BSYNC.RECONVERGENT B0 ;  /* 0x0000000000007941 */ /* 0x000fea0003800200 */
.L_x_0:
[----:B------:R-:W-:Y:S01]  /*08d0*/  BAR.SYNC.DEFER_BLOCKING 0x0 ;  /* 0x0000000000007b1d */ /* 0x000fe20000010000 */
[----:B------:R-:W-:-:S09]  /*08e0*/  UISETP.GE.AND UP0, UPT, UR9, 0x1, UPT ;  /* 0x000000010900788c */ /* 0x000fd2000bf06270 */
[----:B------:R-:W-:Y:S05]  /*08f0*/  BRA.U !UP0, `(.L_x_6) ;  /* 0x0000002508dc7547 */ /* 0x000fea000b800000 */
[----:B------:R-:W-:Y:S01]  /*0900*/  IMAD R10, R14, R14, R14 ;  /* 0x0000000e0e0a7224 */ /* 0x000fe200078e020e */
[----:B-1----:R-:W-:Y:S01]  /*0910*/  IADD3 R13, PT, PT, R16, UR9, RZ ;  /* 0x00000009100d7c10 */ /* 0x002fe2000fffe0ff */
[----:B------:R-:W-:Y:S01]  /*0920*/  UMOV UR4, URZ ;  /* 0x000000ff00047c82 */ /* 0x000fe20008000000 */
[----:B------:R-:W-:Y:S02]  /*0930*/  PRMT R12, RZ, 0x7610, R12 ;  /* 0x00007610ff0c7816 */ /* 0x000fe4000000000c */
[----:B------:R-:W-:Y:S02]  /*0940*/  PRMT R11, RZ, 0x7610, R11 ;  /* 0x00007610ff0b7816 */ /* 0x000fe4000000000b */
[----:B------:R-:W-:-:S07]  /*0950*/  LEA.HI R10, R10, R13, RZ, 0x1f ;  /* 0x0000000d0a0a7211 */ /* 0x000fce00078ff8ff */
.L_x_51:
[----:B-1----:R-:W1:Y:S01]  /*0960*/  S2UR UR6, SR_CgaCtaId ;  /* 0x00000000000679c3 */ /* 0x002e620000008800 */
[----:B------:R-:W-:Y:S01]  /*0970*/  LOP3.LUT R0, R11, 0x7, RZ, 0xc0, !PT ;  /* 0x000000070b007812 */ /* 0x000fe200078ec0ff */
[----:B------:R-:W-:Y:S01]  /*0980*/  UMOV UR5, 0x400 ;  /* 0x0000040000057882 */ /* 0x000fe20000000000 */
[----:B------:R-:W-:Y:S01]  /*0990*/  ISETP.NE.AND P0, PT, RZ, UR4, PT ;  /* 0x00000004ff007c0c */ /* 0x000fe2000bf05270 */
[----:B0--34-:R-:W-:Y:S01]  /*09a0*/  VIADD R9, R16, UR4 ;  /* 0x0000000410097c36 */ /* 0x019fe20008000000 */
[----:B------:R-:W-:Y:S01]  /*09b0*/  R2UR UR14, R0 ;  /* 0x00000000000e72ca */ /* 0x000fe200000e0000 */
[----:B------:R-:W-:Y:S01]  /*09c0*/  BSSY.RECONVERGENT B0, `(.L_x_7) ;  /* 0x000007f000007945 */ /* 0x000fe20003800200 */
[----:B------:R-:W-:-:S11]  /*09d0*/  ISETP.NE.OR P0, PT, R14, RZ, !P0 ;  /* 0x000000ff0e00720c */ /* 0x000fd60004705670 */
[----:B------:R-:W-:Y:S02]  /*09e0*/  UIADD3 UR15, UPT, UPT, UR14, -0x1, URZ ;  /* 0xffffffff0e0f7890 */ /* 0x000fe4000fffe0ff */
[----:B-1----:R-:W-:-:S06]  /*09f0*/  ULEA UR10, UR6, UR5, 0x18 ;  /* 0x00000005060a7291 */ /* 0x002fcc000f8ec0ff */
[----:B------:R-:W-:Y:S01]  /*0a00*/  LEA R9, R9, UR10, 0x2 ;  /* 0x0000000a09097c11 */ /* 0x000fe2000f8e10ff */
[----:B--2---:R-:W-:Y:S06]  /*0a10*/  @P0 BRA `(.L_x_8) ;  /* 0x0000000400e40947 */ /* 0x004fec0003800000 */
[----:B------:R1:W2:Y:S01]  /*0a20*/  LDS R4, [R9] ;  /* 0x0000000009047984 */ /* 0x0002a20000000800 */
[----:B------:R-:W-:Y:S02]  /*0a30*/  UIADD3 UR5, UPT, UPT, UR4, -0x1, URZ ;  /* 0xffffffff04057890 */ /* 0x000fe4000fffe0ff */
[----:B------:R-:W-:Y:S02]  /*0a40*/  UIMAD UR6, UR4, UR4, UR4 ;  /* 0x00000004040672a4 */ /* 0x000fe4000f8e0204 */
[----:B------:R-:W-:Y:S02]  /*0a50*/  UISETP.GE.U32.AND UP0, UPT, UR5, 0x7, UPT ;  /* 0x000000070500788c */ /* 0x000fe4000bf06070 */
[----:B------:R-:W-:Y:S02]  /*0a60*/  ULOP3.LUT UP1, URZ, UR4, 0x7, URZ, 0xc0, !UPT ;  /* 0x0000000704ff7892 */ /* 0x000fe4000f82c0ff */
[----:B------:R-:W-:Y:S01]  /*0a70*/  IMAD.U32 R0, RZ, RZ, UR6 ;  /* 0x00000006ff007e24 */ /* 0x000fe2000f8e00ff */
[----:B------:R-:W-:-:S04]  /*0a80*/  UMOV UR5, URZ ;  /* 0x000000ff00057c82 */ /* 0x000fc80008000000 */
[----:B------:R-:W-:Y:S01]  /*0a90*/  LEA.HI R0, R0, R13, RZ, 0x1f ;  /* 0x0000000d00007211 */ /* 0x000fe200078ff8ff */
[----:B-1----:R-:W-:Y:S06]  /*0aa0*/  BRA.U !UP0, `(.L_x_9) ;  /* 0x0000000108d07547 */ /* 0x002fec000b800000 */
[----:B------:R-:W-:Y:S02]  /*0ab0*/  ULOP3.LUT UR6, UR4, 0xfffffff8, URZ, 0xc0, !UPT ;  /* 0xfffffff804067892 */ /* 0x000fe4000f8ec0ff */
[----:B------:R-:W-:Y:S02]  /*0ac0*/  ULOP3.LUT UR5, UR4, 0x7ffffff8, URZ, 0xc0, !UPT ;  /* 0x7ffffff804057892 */ /* 0x000fe4000f8ec0ff */
[----:B------:R-:W-:-:S03]  /*0ad0*/  UIADD3 UR9, UPT, UPT, -UR6, URZ, URZ ;  /* 0x000000ff06097290 */ /* 0x000fc6000fffe1ff */
[----:B------:R-:W-:-:S09]  /*0ae0*/  UMOV UR6, URZ ;  /* 0x000000ff00067c82 */ /* 0x000fd20008000000 */
.L_x_10:
[----:B------:R-:W-:Y:S01]  /*0af0*/  VIADD R3, R0, UR6 ;  /* 0x0000000600037c36 */ /* 0x000fe20008000000 */
[----:B0-----:R-:W-:Y:S01]  /*0b00*/  IADD3 R2, PT, PT, R16, UR6, RZ ;  /* 0x0000000610027c10 */ /* 0x001fe2000fffe0ff */
[----:B------:R-:W-:Y:S02]  /*0b10*/  UIADD3 UR9, UPT, UPT, UR9, 0x8, URZ ;  /* 0x0000000809097890 */ /* 0x000fe4000fffe0ff */
[----:B------:R-:W-:Y:S01]  /*0b20*/  UIADD3 UR6, UPT, UPT, UR6, 0x8, URZ ;  /* 0x0000000806067890 */ /* 0x000fe2000fffe0ff */
[----:B------:R-:W-:Y:S01]  /*0b30*/  LEA R2, R2, UR10, 0x2 ;  /* 0x0000000a02027c11 */ /* 0x000fe2000f8e10ff */
[----:B------:R-:W-:Y:S01]  /*0b40*/  UISETP.NE.AND UP0, UPT, UR9, URZ, UPT ;  /* 0x000000ff0900728c */ /* 0x000fe2000bf05270 */
[----:B------:R-:W-:-:S03]  /*0b50*/  LEA R3, R3, UR10, 0x2 ;  /* 0x0000000a03037c11 */ /* 0x000fc6000f8e10ff */
[----:B------:R-:W-:Y:S04]  /*0b60*/  LDS R5, [R2] ;  /* 0x0000000002057984 */ /* 0x000fe80000000800 */
[----:B------:R-:W0:Y:S02]  /*0b70*/  LDS R7, [R3] ;  /* 0x0000000003077984 */ /* 0x000e240000000800 */
[----:B0-----:R-:W-:-:S04]  /*0b80*/  FMUL R5, R5, R7 ;  /* 0x0000000705057220 */ /* 0x001fc80000400000 */
[----:B-12---:R-:W-:-:S05]  /*0b90*/  FFMA R4, -R7, R5, R4 ;  /* 0x0000000507047223 */ /* 0x006fca0000000104 */
[----:B------:R-:W-:Y:S04]  /*0ba0*/  STS [R9], R4 ;  /* 0x0000000409007388 */ /* 0x000fe80000000800 */
[----:B------:R-:W-:Y:S04]  /*0bb0*/  LDS R5, [R2+0x4] ;  /* 0x0000040002057984 */ /* 0x000fe80000000800 */
[----:B------:R-:W0:Y:S02]  /*0bc0*/  LDS R7, [R3+0x4] ;  /* 0x0000040003077984 */ /* 0x000e240000000800 */
[----:B0-----:R-:W-:-:S04]  /*0bd0*/  FMUL R5, R5, R7 ;  /* 0x0000000705057220 */ /* 0x001fc80000400000 */
[----:B------:R-:W-:-:S05]  /*0be0*/  FFMA R6, -R7, R5, R4 ;  /* 0x0000000507067223 */ /* 0x000fca0000000104 */
        /* <DEDUP_REMOVED lines=30> */
[----:B------:R1:W-:Y:S01]  /*0dd0*/  STS [R9], R4 ;  /* 0x0000000409007388 */ /* 0x0003e20000000800 */
[----:B------:R-:W-:Y:S05]  /*0de0*/  BRA.U UP0, `(.L_x_10) ;  /* 0xfffffffd00407547 */ /* 0x000fea000b83ffff */
.L_x_9:
[----:B------:R-:W-:Y:S05]  /*0df0*/  BRA.U !UP1, `(.L_x_8) ;  /* 0x0000000109ec7547 */ /* 0x000fea000b800000 */
[----:B------:R-:W-:Y:S02]  /*0e00*/  UISETP.GE.U32.AND UP0, UPT, UR15, 0x3, UPT ;  /* 0x000000030f00788c */ /* 0x000fe4000bf06070 */
[----:B------:R-:W-:-:S07]  /*0e10*/  ULOP3.LUT UP1, URZ, UR14, 0x3, URZ, 0xc0, !UPT ;  /* 0x000000030eff7892 */ /* 0x000fce000f82c0ff */
[----:B------:R-:W-:Y:S05]  /*0e20*/  BRA.U !UP0, `(.L_x_11) ;  /* 0x0000000108647547 */ /* 0x000fea000b800000 */
[----:B0-----:R-:W-:Y:S01]  /*0e30*/  VIADD R2, R16, UR5 ;  /* 0x0000000510027c36 */ /* 0x001fe20008000000 */
[----:B------:R-:W-:Y:S01]  /*0e40*/  IADD3 R3, PT, PT, R0, UR5, RZ ;  /* 0x0000000500037c10 */ /* 0x000fe2000fffe0ff */
[----:B------:R-:W-:-:S03]  /*0e50*/  UIADD3 UR5, UPT, UPT, UR5, 0x4, URZ ;  /* 0x0000000405057890 */ /* 0x000fc6000fffe0ff */
[----:B------:R-:W-:Y:S02]  /*0e60*/  LEA R2, R2, UR10, 0x2 ;  /* 0x0000000a02027c11 */ /* 0x000fe4000f8e10ff */
        /* <DEDUP_REMOVED lines=20> */
[----:B------:R3:W-:Y:S02]  /*0fb0*/  STS [R9], R4 ;  /* 0x0000000409007388 */ /* 0x0007e40000000800 */
.L_x_11:
[----:B------:R-:W-:Y:S05]  /*0fc0*/  BRA.U !UP1, `(.L_x_8) ;  /* 0x0000000109787547 */ /* 0x000fea000b800000 */
[C---:B0-----:R-:W-:Y:S02]  /*0fd0*/  LOP3.LUT R2, R12.reuse, 0x3, RZ, 0xc0, !PT ;  /* 0x000000030c027812 */ /* 0x041fe400078ec0ff */
[----:B------:R-:W-:Y:S02]  /*0fe0*/  LOP3.LUT R3, R12, 0x1, RZ, 0xc0, !PT ;  /* 0x000000010c037812 */ /* 0x000fe400078ec0ff */
[----:B------:R-:W-:Y:S02]  /*0ff0*/  ISETP.NE.AND P0, PT, R2, 0x1, PT ;  /* 0x000000010200780c */ /* 0x000fe40003f05270 */
[----:B------:R-:W-:-:S11]  /*1000*/  ISETP.NE.U32.AND P1, PT, R3, 0x1, PT ;  /* 0x000000010300780c */ /* 0x000fd60003f25070 */
[----:B------:R-:W-:Y:S05]  /*1010*/  @!P0 BRA `(.L_x_12) ;  /* 0x00000000003c8947 */ /* 0x000fea0003800000 */
[----:B------:R-:W-:Y:S02]  /*1020*/  VIADD R2, R16, UR5 ;  /* 0x0000000510027c36 */ /* 0x000fe40008000000 */
[----:B------:R-:W-:Y:S01]  /*1030*/  VIADD R3, R0, UR5 ;  /* 0x0000000500037c36 */ /* 0x000fe20008000000 */
[----:B------:R-:W-:Y:S02]  /*1040*/  UIADD3 UR5, UPT, UPT, UR5, 0x2, URZ ;  /* 0x0000000205057890 */ /* 0x000fe4000fffe0ff */
[----:B------:R-:W-:Y:S02]  /*1050*/  LEA R6, R2, UR10, 0x2 ;  /* 0x0000000a02067c11 */ /* 0x000fe4000f8e10ff */
[----:B------:R-:W-:-:S03]  /*1060*/  LEA R7, R3, UR10, 0x2 ;  /* 0x0000000a03077c11 */ /* 0x000fc6000f8e10ff */
[----:B------:R-:W-:Y:S04]  /*1070*/  LDS R2, [R6] ;  /* 0x0000000006027984 */ /* 0x000fe80000000800 */
[----:B------:R-:W0:Y:S02]  /*1080*/  LDS R3, [R7] ;  /* 0x0000000007037984 */ /* 0x000e240000000800 */
[----:B0-----:R-:W-:-:S04]  /*1090*/  FMUL R2, R2, R3 ;  /* 0x0000000302027220 */ /* 0x001fc80000400000 */
[----:B--2---:R-:W-:-:S05]  /*10a0*/  FFMA R2, -R3, R2, R4 ;  /* 0x0000000203027223 */ /* 0x004fca0000000104 */
[----:B------:R-:W-:Y:S04]  /*10b0*/  STS [R9], R2 ;  /* 0x0000000209007388 */ /* 0x000fe80000000800 */
[----:B------:R-:W-:Y:S04]  /*10c0*/  LDS R3, [R6+0x4] ;  /* 0x0000040006037984 */ /* 0x000fe80000000800 */
[----:B------:R-:W0:Y:S02]  /*10d0*/  LDS R5, [R7+0x4] ;  /* 0x0000040007057984 */ /* 0x000e240000000800 */
[----:B0-----:R-:W-:-:S04]  /*10e0*/  FMUL R3, R3, R5 ;  /* 0x0000000503037220 */ /* 0x001fc80000400000 */
[----:B-1-3--:R-:W-:-:S05]  /*10f0*/  FFMA R4, -R5, R3, R2 ;  /* 0x0000000305047223 */ /* 0x00afca0000000102 */
[----:B------:R0:W-:Y:S02]  /*1100*/  STS [R9], R4 ;  /* 0x0000000409007388 */ /* 0x0001e40000000800 */
.L_x_12:
[----:B------:R-:W-:Y:S05]  /*1110*/  @P1 BRA `(.L_x_8) ;  /* 0x0000000000241947 */ /* 0x000fea0003800000 */
[----:B------:R-:W-:Y:S01]  /*1120*/  IADD3 R2, PT, PT, R16, UR5, RZ ;  /* 0x0000000510027c10 */ /* 0x000fe2000fffe0ff */
[----:B------:R-:W-:-:S03]  /*1130*/  VIADD R0, R0, UR5 ;  /* 0x0000000500007c36 */ /* 0x000fc60008000000 */
[----:B------:R-:W-:Y:S02]  /*1140*/  LEA R2, R2, UR10, 0x2 ;  /* 0x0000000a02027c11 */ /* 0x000fe4000f8e10ff */
[----:B------:R-:W-:-:S04]  /*1150*/  LEA R0, R0, UR10, 0x2 ;  /* 0x0000000a00007c11 */ /* 0x000fc8000f8e10ff */
[----:B------:R-:W-:Y:S04]  /*1160*/  LDS R2, [R2] ;  /* 0x0000000002027984 */ /* 0x000fe80000000800 */
[----:B------:R-:W4:Y:S02]  /*1170*/  LDS R3, [R0] ;  /* 0x0000000000037984 */ /* 0x000f240000000800 */
[----:B----4-:R-:W-:-:S04]  /*1180*/  FMUL R5, R2, R3 ;  /* 0x0000000302057220 */ /* 0x010fc80000400000 */
[----:B0123--:R-:W-:-:S05]  /*1190*/  FFMA R4, -R3, R5, R4 ;  /* 0x0000000503047223 */ /* 0x00ffca0000000104 */
[----:B------:R4:W-:Y:S02]  /*11a0*/  STS [R9], R4 ;  /* 0x0000000409007388 */ /* 0x0009e40000000800 */
.L_x_8:
[----:B------:R-:W-:Y:S05]  /*11b0*/  BSYNC.RECONVERGENT B0 ;  /* 0x0000000000007941 */ /* 0x000fea0003800200 */
.L_x_7:
[----:B------:R-:W-:Y:S01]  /*11c0*/  BAR.SYNC.DEFER_BLOCKING 0x0 ;  /* 0x0000000000007b1d */ /* 0x000fe20000010000 */
[----:B------:R-:W-:-:S05]  /*11d0*/  ISETP.LE.U32.AND P0, PT, R14, UR4, PT ;  /* 0x000000040e007c0c */ /* 0x000fca000bf03070 */
[----:B------:R-:W-:Y:S08]  /*11e0*/  BSSY.RECONVERGENT B0, `(.L_x_13) ;  /* 0x00001e1000007945 */ /* 0x000ff00003800200 */
[----:B------:R-:W-:Y:S05]  /*11f0*/  @P0 BRA `(.L_x_14) ;  /* 0x0000001c007c0947 */ /* 0x000fea0003800000 */
[----:B------:R-:W0:Y:S01]  /*1200*/  LDS R5, [R9] ;  /* 0x0000000009057984 */ /* 0x000e220000000800 */
[----:B------:R-:W-:Y:S01]  /*1210*/  VIADD R8, R10, UR4 ;  /* 0x000000040a087c36 */ /* 0x000fe20008000000 */
[----:B------:R-:W-:Y:S01]  /*1220*/  BSSY.RECONVERGENT B3, `(.L_x_15) ;  /* 0x0000010000037945 */ /* 0x000fe20003800200 */
[----:B------:R-:W-:-:S03]  /*1230*/  ISETP.NE.AND P2, PT, RZ, UR4, PT ;  /* 0x00000004ff007c0c */ /* 0x000fc6000bf45270 */
[----:B------:R-:W-:-:S05]  /*1240*/  LEA R8, R8, UR10, 0x2 ;  /* 0x0000000a08087c11 */ /* 0x000fca000f8e10ff */
[----:B------:R-:W5:Y:S01]  /*1250*/  LDS R0, [R8] ;  /* 0x0000000008007984 */ /* 0x000f620000000800 */
[----:B0-----:R-:W0:Y:S08]  /*1260*/  MUFU.RCP R2, R5 ;  /* 0x0000000500027308 */ /* 0x001e300000001000 */
[----:B-----5:R-:W5:Y:S01]  /*1270*/  FCHK P0, R0, R5 ;  /* 0x0000000500007302 */ /* 0x020f620000000000 */
[----:B0-----:R-:W-:-:S04]  /*1280*/  FFMA R3, -R5, R2, 1 ;  /* 0x3f80000005037423 */ /* 0x001fc80000000102 */
[----:B------:R-:W-:-:S04]  /*1290*/  FFMA R3, R2, R3, R2 ;  /* 0x0000000302037223 */ /* 0x000fc80000000002 */
[----:B------:R-:W-:-:S04]  /*12a0*/  FFMA R2, R0, R3, RZ ;  /* 0x0000000300027223 */ /* 0x000fc800000000ff */
[----:B-1234-:R-:W-:-:S04]  /*12b0*/  FFMA R4, -R5, R2, R0 ;  /* 0x0000000205047223 */ /* 0x01efc80000000100 */
[----:B------:R-:W-:Y:S01]  /*12c0*/  FFMA R25, R3, R4, R2 ;  /* 0x0000000403197223 */ /* 0x000fe20000000002 */
[----:B-----5:R-:W-:Y:S06]  /*12d0*/  @!P0 BRA `(.L_x_16) ;  /* 0x0000000000108947 */ /* 0x020fec0003800000 */
[----:B------:R-:W-:Y:S02]  /*12e0*/  MOV R22, R5 ;  /* 0x0000000500167202 */ /* 0x000fe40000000f00 */
[----:B------:R-:W-:-:S07]  /*12f0*/  MOV R18, 0x1310 ;  /* 0x0000131000127802 */ /* 0x000fce0000000f00 */
[----:B------:R-:W-:Y:S05]  /*1300*/  CALL.REL.NOINC `($__internal_0_$__cuda_sm3x_div_rn_noftz_f32_slowpath) ;  /* 0x0000002000e07944 */ /* 0x000fea0003c00000 */
[----:B------:R-:W-:-:S07]  /*1310*/  IMAD.MOV.U32 R25, RZ, RZ, R0 ;  /* 0x000000ffff197224 */ /* 0x000fce00078e0000 */
.L_x_16:
[----:B------:R-:W-:Y:S05]  /*1320*/  BSYNC.RECONVERGENT B3 ;  /* 0x0000000000037941 */ /* 0x000fea0003800200 */
.L_x_15:
[----:B------:R0:W-:Y:S01]  /*1330*/  STS [R8], R25 ;  /* 0x0000001908007388 */ /* 0x0001e20000000800 */
[----:B------:R-:W-:Y:S05]  /*1340*/  @!P2 BRA `(.L_x_14) ;  /* 0x0000001c0028a947 */ /* 0x000fea0003800000 */
[----:B------:R-:W-:Y:S01]  /*1350*/  UIMAD UR5, UR4, UR4, UR4 ;  /* 0x00000004040572a4 */ /* 0x000fe2000f8e0204 */
[----:B------:R-:W-:Y:S01]  /*1360*/  HFMA2 R7, -RZ, RZ, 0, 0 ;  /* 0x00000000ff077431 */ /* 0x000fe200000001ff */
[----:B------:R-:W-:-:S04]  /*1370*/  UISETP.GE.U32.AND UP0, UPT, UR4, 0x8, UPT ;  /* 0x000000080400788c */ /* 0x000fc8000bf06070 */
[----:B------:R-:W-:-:S05]  /*1380*/  IMAD.U32 R6, RZ, RZ, UR5 ;  /* 0x00000005ff067e24 */ /* 0x000fca000f8e00ff */
[----:B------:R-:W-:Y:S01]  /*1390*/  LEA.HI R6, R6, R13, RZ, 0x1f ;  /* 0x0000000d06067211 */ /* 0x000fe200078ff8ff */
[----:B------:R-:W-:Y:S06]  /*13a0*/  BRA.U !UP0, `(.L_x_17) ;  /* 0x0000000d08a47547 */ /* 0x000fec000b800000 */
[----:B------:R-:W-:Y:S01]  /*13b0*/  ULOP3.LUT UR5, UR4, 0x7ffffff8, URZ, 0xc0, !UPT ;  /* 0x7ffffff804057892 */ /* 0x000fe2000f8ec0ff */
[----:B------:R-:W-:-:S05]  /*13c0*/  IMAD.MOV.U32 R5, RZ, RZ, RZ ;  /* 0x000000ffff057224 */ /* 0x000fca00078e00ff */
[----:B------:R-:W-:-:S07]  /*13d0*/  IMAD.U32 R7, RZ, RZ, UR5 ;  /* 0x00000005ff077e24 */ /* 0x000fce000f8e00ff */
.L_x_34:
[-C--:B------:R-:W-:Y:S01]  /*13e0*/  VIMNMX R0, PT, PT, R14, R5.reuse, !PT ;  /* 0x000000050e007248 */ /* 0x080fe20007fe0100 */
[--C-:B------:R-:W-:Y:S01]  /*13f0*/  IMAD.IADD R4, R6, 0x1, R5.reuse ;  /* 0x0000000106047824 */ /* 0x100fe200078e0205 */
[----:B------:R-:W-:Y:S01]  /*1400*/  VIMNMX R2, PT, PT, R14, R5, PT ;  /* 0x000000050e027248 */ /* 0x000fe20003fe0100 */
[----:B------:R-:W1:Y:S01]  /*1410*/  LDS R22, [R9] ;  /* 0x0000000009167984 */ /* 0x000e620000000800 */
[----:B------:R-:W-:Y:S01]  /*1420*/  BSSY.RECONVERGENT B3, `(.L_x_18) ;  /* 0x0000018000037945 */ /* 0x000fe20003800200 */
[----:B------:R-:W-:Y:S01]  /*1430*/  IMAD R0, R0, R0, R0 ;  /* 0x0000000000007224 */ /* 0x000fe200078e0200 */
[----:B------:R-:W-:Y:S02]  /*1440*/  IADD3 R3, PT, PT, R13, R2, RZ ;  /* 0x000000020d037210 */ /* 0x000fe40007ffe0ff */
[----:B------:R-:W-:Y:S02]  /*1450*/  LEA R4, R4, UR10, 0x2 ;  /* 0x0000000a04047c11 */ /* 0x000fe4000f8e10ff */
[----:B------:R-:W-:Y:S01]  /*1460*/  LEA.HI R0, R0, R3, RZ, 0x1f ;  /* 0x0000000300007211 */ /* 0x000fe200078ff8ff */
[----:B------:R-:W-:-:S02]  /*1470*/  IMAD.IADD R3, R16, 0x1, R5 ;  /* 0x0000000110037824 */ /* 0x000fc400078e0205 */
[----:B------:R-:W-:Y:S01]  /*1480*/  LDS R17, [R4] ;  /* 0x0000000004117984 */ /* 0x000fe20000000800 */
[----:B------:R-:W-:Y:S02]  /*1490*/  LEA R2, R0, UR10, 0x2 ;  /* 0x0000000a00027c11 */ /* 0x000fe4000f8e10ff */
[----:B------:R-:W-:-:S04]  /*14a0*/  LEA R3, R3, UR10, 0x2 ;  /* 0x0000000a03037c11 */ /* 0x000fc8000f8e10ff */
[----:B------:R-:W2:Y:S04]  /*14b0*/  LDS R2, [R2] ;  /* 0x0000000002027984 */ /* 0x000ea80000000800 */
[----:B------:R-:W3:Y:S01]  /*14c0*/  LDS R19, [R3] ;  /* 0x0000000003137984 */ /* 0x000ee20000000800 */
[----:B-1----:R-:W1:Y:S01]  /*14d0*/  MUFU.RCP R21, R22 ;  /* 0x0000001600157308 */ /* 0x002e620000001000 */
[----:B--2---:R-:W-:Y:S01]  /*14e0*/  FMUL R0, R2, R17 ;  /* 0x0000001102007220 */ /* 0x004fe20000400000 */
[----:B-1----:R-:W-:-:S03]  /*14f0*/  FFMA R18, -R22, R21, 1 ;  /* 0x3f80000016127423 */ /* 0x002fc60000000115 */
[----:B---3--:R-:W-:Y:S01]  /*1500*/  FMUL R0, R0, R19 ;  /* 0x0000001300007220 */ /* 0x008fe20000400000 */
[----:B------:R-:W-:-:S03]  /*1510*/  FFMA R21, R21, R18, R21 ;  /* 0x0000001215157223 */ /* 0x000fc60000000015 */
[----:B------:R-:W1:Y:S01]  /*1520*/  FCHK P0, R0, R22 ;  /* 0x0000001600007302 */ /* 0x000e620000000000 */
[----:B------:R-:W-:-:S04]  /*1530*/  FFMA R18, R0, R21, RZ ;  /* 0x0000001500127223 */ /* 0x000fc800000000ff */
[----:B------:R-:W-:-:S04]  /*1540*/  FFMA R17, -R22, R18, R0 ;  /* 0x0000001216117223 */ /* 0x000fc80000000100 */
[----:B------:R-:W-:Y:S01]  /*1550*/  FFMA R18, R21, R17, R18 ;  /* 0x0000001115127223 */ /* 0x000fe20000000012 */
[----:B-1----:R-:W-:Y:S06]  /*1560*/  @!P0 BRA `(.L_x_19) ;  /* 0x00000000000c8947 */ /* 0x002fec0003800000 */
[----:B------:R-:W-:-:S07]  /*1570*/  MOV R18, 0x1590 ;  /* 0x0000159000127802 */ /* 0x000fce0000000f00 */
[----:B0-----:R-:W-:Y:S05]  /*1580*/  CALL.REL.NOINC `($__internal_0_$__cuda_sm3x_div_rn_noftz_f32_slowpath) ;  /* 0x0000002000407944 */ /* 0x001fea0003c00000 */
[----:B------:R-:W-:-:S07]  /*1590*/  MOV R18, R0 ;  /* 0x0000000000127202 */ /* 0x000fce0000000f00 */
.L_x_19:
[----:B------:R-:W-:Y:S05]  /*15a0*/  BSYNC.RECONVERGENT B3 ;  /* 0x0000000000037941 */ /* 0x000fea0003800200 */
.L_x_18:
[----:B------:R-:W-:Y:S02]  /*15b0*/  VIADD R17, R5, 0x1 ;  /* 0x0000000105117836 */ /* 0x000fe40000000000 */
[----:B0-----:R-:W-:Y:S01]  /*15c0*/  FADD R25, -R18, R25 ;  /* 0x0000001912197221 */ /* 0x001fe20000000100 */
[----:B------:R-:W-:Y:S02]  /*15d0*/  BSSY.RECONVERGENT B3, `(.L_x_20) ;  /* 0x0000019000037945 */ /* 0x000fe40003800200 */
[CC--:B------:R-:W-:Y:S02]  /*15e0*/  VIMNMX R0, PT, PT, R14.reuse, R17.reuse, !PT ;  /* 0x000000110e007248 */ /* 0x0c0fe40007fe0100 */
[----:B------:R-:W-:Y:S01]  /*15f0*/  STS [R8], R25 ;  /* 0x0000001908007388 */ /* 0x000fe20000000800 */
[----:B------:R-:W-:Y:S02]  /*1600*/  VIMNMX R2, PT, PT, R14, R17, PT ;  /* 0x000000110e027248 */ /* 0x000fe40003fe0100 */
[----:B------:R-:W-:Y:S01]  /*1610*/  IMAD R0, R0, R0, R0 ;  /* 0x0000000000007224 */ /* 0x000fe200078e0200 */
[----:B------:R-:W0:Y:S02]  /*1620*/  LDS R22, [R9] ;  /* 0x0000000009167984 */ /* 0x000e240000000800 */
[----:B------:R-:W-:-:S02]  /*1630*/  IMAD.IADD R17, R13, 0x1, R2 ;  /* 0x000000010d117824 */ /* 0x000fc400078e0202 */
[----:B------:R-:W-:Y:S03]  /*1640*/  LDS R19, [R3+0x4] ;  /* 0x0000040003137984 */ /* 0x000fe60000000800 */
[----:B------:R-:W-:Y:S02]  /*1650*/  LEA.HI R0, R0, R17, RZ, 0x1f ;  /* 0x0000001100007211 */ /* 0x000fe400078ff8ff */
[----:B------:R-:W-:Y:S02]  /*1660*/  LDS R17, [R4+0x4] ;  /* 0x0000040004117984 */ /* 0x000fe40000000800 */
[----:B------:R-:W-:-:S06]  /*1670*/  LEA R2, R0, UR10, 0x2 ;  /* 0x0000000a00027c11 */ /* 0x000fcc000f8e10ff */
[----:B------:R-:W1:Y:S01]  /*1680*/  LDS R2, [R2] ;  /* 0x0000000002027984 */ /* 0x000e620000000800 */
[----:B0-----:R-:W0:Y:S01]  /*1690*/  MUFU.RCP R21, R22 ;  /* 0x0000001600157308 */ /* 0x001e220000001000 */
[----:B-1----:R-:W-:Y:S01]  /*16a0*/  FMUL R0, R2, R17 ;  /* 0x0000001102007220 */ /* 0x002fe20000400000 */
[----:B0-----:R-:W-:-:S03]  /*16b0*/  FFMA R18, -R22, R21, 1 ;  /* 0x3f80000016127423 */ /* 0x001fc60000000115 */
[----:B------:R-:W-:Y:S01]  /*16c0*/  FMUL R0, R0, R19 ;  /* 0x0000001300007220 */ /* 0x000fe20000400000 */
[----:B------:R-:W-:-:S03]  /*16d0*/  FFMA R21, R21, R18, R21 ;  /* 0x0000001215157223 */ /* 0x000fc60000000015 */
[----:B------:R-:W0:Y:S01]  /*16e0*/  FCHK P0, R0, R22 ;  /* 0x0000001600007302 */ /* 0x000e220000000000 */
[----:B------:R-:W-:-:S04]  /*16f0*/  FFMA R18, R0, R21, RZ ;  /* 0x0000001500127223 */ /* 0x000fc800000000ff */
[----:B------:R-:W-:-:S04]  /*1700*/  FFMA R17, -R22, R18, R0 ;  /* 0x0000001216117223 */ /* 0x000fc80000000100 */
[----:B------:R-:W-:Y:S01]  /*1710*/  FFMA R18, R21, R17, R18 ;  /* 0x0000001115127223 */ /* 0x000fe20000000012 */
[----:B0-----:R-:W-:Y:S06]  /*1720*/  @!P0 BRA `(.L_x_21) ;  /* 0x00000000000c8947 */ /* 0x001fec0003800000 */
[----:B------:R-:W-:-:S07]  /*1730*/  MOV R18, 0x1750 ;  /* 0x0000175000127802 */ /* 0x000fce0000000f00 */
[----:B------:R-:W-:Y:S05]  /*1740*/  CALL.REL.NOINC `($__internal_0_$__cuda_sm3x_div_rn_noftz_f32_slowpath) ;  /* 0x0000001c00d07944 */ /* 0x000fea0003c00000 */
[----:B------:R-:W-:-:S07]  /*1750*/  MOV R18, R0 ;  /* 0x0000000000127202 */ /* 0x000fce0000000f00 */
.L_x_21:
[----:B------:R-:W-:Y:S05]  /*1760*/  BSYNC.RECONVERGENT B3 ;  /* 0x0000000000037941 */ /* 0x000fea0003800200 */
.L_x_20:
[----:B------:R-:W-:Y:S02]  /*1770*/  VIADD R17, R5, 0x2 ;  /* 0x0000000205117836 */ /* 0x000fe40000000000 */
[----:B------:R-:W-:Y:S01]  /*1780*/  FADD R25, R25, -R18 ;  /* 0x8000001219197221 */ /* 0x000fe20000000000 */
        /* <DEDUP_REMOVED lines=25> */
.L_x_23:
[----:B------:R-:W-:Y:S05]  /*1920*/  BSYNC.RECONVERGENT B3 ;  /* 0x0000000000037941 */ /* 0x000fea0003800200 */
.L_x_22:
        /* <DEDUP_REMOVED lines=27> */
.L_x_25:
[----:B------:R-:W-:Y:S05]  /*1ae0*/  BSYNC.RECONVERGENT B3 ;  /* 0x0000000000037941 */ /* 0x000fea0003800200 */
.L_x_24:
        /* <DEDUP_REMOVED lines=27> */
.L_x_27:
[----:B------:R-:W-:Y:S05]  /*1ca0*/  BSYNC.RECONVERGENT B3 ;  /* 0x0000000000037941 */ /* 0x000fea0003800200 */
.L_x_26:
        /* <DEDUP_REMOVED lines=27> */
.L_x_29:
[----:B------:R-:W-:Y:S05]  /*1e60*/  BSYNC.RECONVERGENT B3 ;  /* 0x0000000000037941 */ /* 0x000fea0003800200 */
.L_x_28:
        /* <DEDUP_REMOVED lines=27> */
.L_x_31:
[----:B------:R-:W-:Y:S05]  /*2020*/  BSYNC.RECONVERGENT B3 ;  /* 0x0000000000037941 */ /* 0x000fea0003800200 */
.L_x_30:
        /* <DEDUP_REMOVED lines=27> */
.L_x_33:
[----:B------:R-:W-:Y:S05]  /*21e0*/  BSYNC.RECONVERGENT B3 ;  /* 0x0000000000037941 */ /* 0x000fea0003800200 */
.L_x_32:
[----:B------:R-:W-:Y:S01]  /*21f0*/  FADD R25, R25, -R18 ;  /* 0x8000001219197221 */ /* 0x000fe20000000000 */
[----:B------:R-:W-:-:S04]  /*2200*/  VIADD R5, R5, 0x8 ;  /* 0x0000000805057836 */ /* 0x000fc80000000000 */
[----:B------:R1:W-:Y:S01]  /*2210*/  STS [R8], R25 ;  /* 0x0000001908007388 */ /* 0x0003e20000000800 */
[----:B------:R-:W-:-:S13]  /*2220*/  ISETP.NE.AND P0, PT, R5, R7, PT ;  /* 0x000000070500720c */ /* 0x000fda0003f05270 */
[----:B-1----:R-:W-:Y:S05]  /*2230*/  @P0 BRA `(.L_x_34) ;  /* 0xfffffff000680947 */ /* 0x002fea000383ffff */
.L_x_17:
[----:B------:R-:W-:-:S09]  /*2240*/  ULOP3.LUT UP0, URZ, UR4, 0x7, URZ, 0xc0, !UPT ;  /* 0x0000000704ff7892 */ /* 0x000fd2000f80c0ff */
[----:B------:R-:W-:Y:S05]  /*2250*/  BRA.U !UP0, `(.L_x_14) ;  /* 0x0000000d08647547 */ /* 0x000fea000b800000 */
[----:B------:R-:W-:-:S09]  /*2260*/  UISETP.GE.U32.AND UP0, UPT, UR15, 0x3, UPT ;  /* 0x000000030f00788c */ /* 0x000fd2000bf06070 */
[----:B------:R-:W-:Y:S05]  /*2270*/  BRA.U !UP0, `(.L_x_35) ;  /* 0x0000000508d07547 */ /* 0x000fea000b800000 */
[CC--:B------:R-:W-:Y:S01]  /*2280*/  VIMNMX R0, PT, PT, R14.reuse, R7.reuse, !PT ;  /* 0x000000070e007248 */ /* 0x0c0fe20007fe0100 */
[----:B------:R-:W1:Y:S01]  /*2290*/  LDS R22, [R9] ;  /* 0x0000000009167984 */ /* 0x000e620000000800 */
[-C--:B------:R-:W-:Y:S01]  /*22a0*/  VIMNMX R2, PT, PT, R14, R7.reuse, PT ;  /* 0x000000070e027248 */ /* 0x080fe20003fe0100 */
[----:B------:R-:W-:Y:S01]  /*22b0*/  BSSY.RECONVERGENT B3, `(.L_x_36) ;  /* 0x0000019000037945 */ /* 0x000fe20003800200 */
[----:B------:R-:W-:Y:S01]  /*22c0*/  IADD3 R4, PT, PT, R6, R7, RZ ;  /* 0x0000000706047210 */ /* 0x000fe20007ffe0ff */
[----:B------:R-:W-:Y:S02]  /*22d0*/  IMAD R0, R0, R0, R0 ;  /* 0x0000000000007224 */ /* 0x000fe400078e0200 */
[----:B------:R-:W-:Y:S01]  /*22e0*/  IMAD.IADD R3, R13, 0x1, R2 ;  /* 0x000000010d037824 */ /* 0x000fe200078e0202 */
[----:B------:R-:W-:-:S04]  /*22f0*/  LEA R4, R4, UR10, 0x2 ;  /* 0x0000000a04047c11 */ /* 0x000fc8000f8e10ff */
[----:B------:R-:W-:Y:S01]  /*2300*/  LEA.HI R0, R0, R3, RZ, 0x1f ;  /* 0x0000000300007211 */ /* 0x000fe200078ff8ff */
[----:B------:R-:W-:Y:S01]  /*2310*/  IMAD.IADD R3, R16, 0x1, R7 ;  /* 0x0000000110037824 */ /* 0x000fe200078e0207 */
[----:B------:R-:W-:Y:S02]  /*2320*/  LDS R5, [R4] ;  /* 0x0000000004057984 */ /* 0x000fe40000000800 */
[----:B------:R-:W-:Y:S02]  /*2330*/  LEA R2, R0, UR10, 0x2 ;  /* 0x0000000a00027c11 */ /* 0x000fe4000f8e10ff */
[----:B------:R-:W-:-:S04]  /*2340*/  LEA R3, R3, UR10, 0x2 ;  /* 0x0000000a03037c11 */ /* 0x000fc8000f8e10ff */
[----:B------:R-:W2:Y:S04]  /*2350*/  LDS R2, [R2] ;  /* 0x0000000002027984 */ /* 0x000ea80000000800 */
[----:B------:R-:W3:Y:S01]  /*2360*/  LDS R17, [R3] ;  /* 0x0000000003117984 */ /* 0x000ee20000000800 */
[----:B-1----:R-:W1:Y:S02]  /*2370*/  MUFU.RCP R19, R22 ;  /* 0x0000001600137308 */ /* 0x002e640000001000 */
[----:B-1----:R-:W-:Y:S01]  /*2380*/  FFMA R18, -R22, R19, 1 ;  /* 0x3f80000016127423 */ /* 0x002fe20000000113 */
[----:B--2---:R-:W-:-:S03]  /*2390*/  FMUL R0, R2, R5 ;  /* 0x0000000502007220 */ /* 0x004fc60000400000 */
[----:B------:R-:W-:Y:S01]  /*23a0*/  FFMA R19, R19, R18, R19 ;  /* 0x0000001213137223 */ /* 0x000fe20000000013 */
[----:B---3--:R-:W-:-:S04]  /*23b0*/  FMUL R0, R0, R17 ;  /* 0x0000001100007220 */ /* 0x008fc80000400000 */
[----:B------:R-:W1:Y:S01]  /*23c0*/  FCHK P0, R0, R22 ;  /* 0x0000001600007302 */ /* 0x000e620000000000 */
[----:B------:R-:W-:-:S04]  /*23d0*/  FFMA R18, R0, R19, RZ ;  /* 0x0000001300127223 */ /* 0x000fc800000000ff */
[----:B------:R-:W-:-:S04]  /*23e0*/  FFMA R5, -R22, R18, R0 ;  /* 0x0000001216057223 */ /* 0x000fc80000000100 */
[----:B------:R-:W-:Y:S01]  /*23f0*/  FFMA R18, R19, R5, R18 ;  /* 0x0000000513127223 */ /* 0x000fe20000000012 */
[----:B-1----:R-:W-:Y:S06]  /*2400*/  @!P0 BRA `(.L_x_37) ;  /* 0x00000000000c8947 */ /* 0x002fec0003800000 */
[----:B------:R-:W-:-:S07]  /*2410*/  MOV R18, 0x2430 ;  /* 0x0000243000127802 */ /* 0x000fce0000000f00 */
[----:B0-----:R-:W-:Y:S05]  /*2420*/  CALL.REL.NOINC `($__internal_0_$__cuda_sm3x_div_rn_noftz_f32_slowpath) ;  /* 0x0000001000987944 */ /* 0x001fea0003c00000 */
[----:B------:R-:W-:-:S07]  /*2430*/  IMAD.MOV.U32 R18, RZ, RZ, R0 ;  /* 0x000000ffff127224 */ /* 0x000fce00078e0000 */
.L_x_37:
[----:B------:R-:W-:Y:S05]  /*2440*/  BSYNC.RECONVERGENT B3 ;  /* 0x0000000000037941 */ /* 0x000fea0003800200 */
.L_x_36:
[----:B------:R-:W-:Y:S01]  /*2450*/  IADD3 R5, PT, PT, R7, 0x1, RZ ;  /* 0x0000000107057810 */ /* 0x000fe20007ffe0ff */
[----:B0-----:R-:W-:Y:S01]  /*2460*/  FADD R25, R25, -R18 ;  /* 0x8000001219197221 */ /* 0x001fe20000000000 */
[----:B------:R-:W-:Y:S02]  /*2470*/  BSSY.RECONVERGENT B3, `(.L_x_38) ;  /* 0x0000019000037945 */ /* 0x000fe40003800200 */
[CC--:B------:R-:W-:Y:S02]  /*2480*/  VIMNMX R0, PT, PT, R14.reuse, R5.reuse, !PT ;  /* 0x000000050e007248 */ /* 0x0c0fe40007fe0100 */
[----:B------:R-:W-:Y:S01]  /*2490*/  VIMNMX R2, PT, PT, R14, R5, PT ;  /* 0x000000050e027248 */ /* 0x000fe20003fe0100 */
[----:B------:R-:W-:Y:S02]  /*24a0*/  STS [R8], R25 ;  /* 0x0000001908007388 */ /* 0x000fe40000000800 */
[----:B------:R-:W-:Y:S02]  /*24b0*/  IMAD R0, R0, R0, R0 ;  /* 0x0000000000007224 */ /* 0x000fe400078e0200 */
[----:B------:R-:W-:Y:S01]  /*24c0*/  IMAD.IADD R5, R13, 0x1, R2 ;  /* 0x000000010d057824 */ /* 0x000fe200078e0202 */
[----:B------:R-:W0:Y:S04]  /*24d0*/  LDS R22, [R9] ;  /* 0x0000000009167984 */ /* 0x000e280000000800 */
[----:B------:R-:W-:Y:S01]  /*24e0*/  LEA.HI R0, R0, R5, RZ, 0x1f ;  /* 0x0000000500007211 */ /* 0x000fe200078ff8ff */
[----:B------:R-:W-:Y:S03]  /*24f0*/  LDS R17, [R3+0x4] ;  /* 0x0000040003117984 */ /* 0x000fe60000000800 */
[----:B------:R-:W-:Y:S01]  /*2500*/  LEA R2, R0, UR10, 0x2 ;  /* 0x0000000a00027c11 */ /* 0x000fe2000f8e10ff */
[----:B------:R-:W-:Y:S05]  /*2510*/  LDS R5, [R4+0x4] ;  /* 0x0000040004057984 */ /* 0x000fea0000000800 */
        /* <DEDUP_REMOVED lines=13> */
[----:B------:R-:W-:-:S07]  /*25f0*/  IMAD.MOV.U32 R18, RZ, RZ, R0 ;  /* 0x000000ffff127224 */ /* 0x000fce00078e0000 */
.L_x_39:
[----:B------:R-:W-:Y:S05]  /*2600*/  BSYNC.RECONVERGENT B3 ;  /* 0x0000000000037941 */ /* 0x000fea0003800200 */
.L_x_38:
[----:B------:R-:W-:Y:S01]  /*2610*/  IADD3 R5, PT, PT, R7, 0x2, RZ ;  /* 0x0000000207057810 */ /* 0x000fe20007ffe0ff */
[----:B------:R-:W-:Y:S01]  /*2620*/  FADD R25, R25, -R18 ;  /* 0x8000001219197221 */ /* 0x000fe20000000000 */
        /* <DEDUP_REMOVED lines=25> */
.L_x_41:
[----:B------:R-:W-:Y:S05]  /*27c0*/  BSYNC.RECONVERGENT B3 ;  /* 0x0000000000037941 */ /* 0x000fea0003800200 */
.L_x_40:
        /* <DEDUP_REMOVED lines=27> */
.L_x_43:
[----:B------:R-:W-:Y:S05]  /*2980*/  BSYNC.RECONVERGENT B3 ;  /* 0x0000000000037941 */ /* 0x000fea0003800200 */
.L_x_42:
[----:B------:R-:W-:Y:S01]  /*2990*/  FADD R25, R25, -R18 ;  /* 0x8000001219197221 */ /* 0x000fe20000000000 */
[----:B------:R-:W-:-:S04]  /*29a0*/  IADD3 R7, PT, PT, R7, 0x4, RZ ;  /* 0x0000000407077810 */ /* 0x000fc80007ffe0ff */
[----:B------:R1:W-:Y:S03]  /*29b0*/  STS [R8], R25 ;  /* 0x0000001908007388 */ /* 0x0003e60000000800 */
.L_x_35:
[----:B------:R-:W-:-:S09]  /*29c0*/  ULOP3.LUT UP0, URZ, UR14, 0x3, URZ, 0xc0, !UPT ;  /* 0x000000030eff7892 */ /* 0x000fd2000f80c0ff */
[----:B------:R-:W-:Y:S05]  /*29d0*/  BRA.U !UP0, `(.L_x_14) ;  /* 0x0000000508847547 */ /* 0x000fea000b800000 */
[----:B------:R-:W-:-:S04]  /*29e0*/  LOP3.LUT R0, R12, 0x3, RZ, 0xc0, !PT ;  /* 0x000000030c007812 */ /* 0x000fc800078ec0ff */
[----:B------:R-:W-:-:S13]  /*29f0*/  ISETP.NE.AND P0, PT, R0, 0x1, PT ;  /* 0x000000010000780c */ /* 0x000fda0003f05270 */
[----:B------:R-:W-:Y:S05]  /*2a00*/  @!P0 BRA `(.L_x_44) ;  /* 0x0000000000f08947 */ /* 0x000fea0003800000 */
[-C--:B------:R-:W-:Y:S01]  /*2a10*/  VIMNMX R0, PT, PT, R14, R7.reuse, !PT ;  /* 0x000000070e007248 */ /* 0x080fe20007fe0100 */
[----:B------:R-:W-:Y:S01]  /*2a20*/  IMAD.IADD R4, R6, 0x1, R7 ;  /* 0x0000000106047824 */ /* 0x000fe200078e0207 */
[----:B------:R-:W-:Y:S01]  /*2a30*/  VIMNMX R2, PT, PT, R14, R7, PT ;  /* 0x000000070e027248 */ /* 0x000fe20003fe0100 */
[----:B------:R-:W2:Y:S01]  /*2a40*/  LDS R22, [R9] ;  /* 0x0000000009167984 */ /* 0x000ea20000000800 */
[----:B------:R-:W-:Y:S01]  /*2a50*/  BSSY.RECONVERGENT B3, `(.L_x_45) ;  /* 0x0000018000037945 */ /* 0x000fe20003800200 */
[----:B------:R-:W-:Y:S01]  /*2a60*/  IMAD R0, R0, R0, R0 ;  /* 0x0000000000007224 */ /* 0x000fe200078e0200 */
[----:B------:R-:W-:Y:S01]  /*2a70*/  LEA R4, R4, UR10, 0x2 ;  /* 0x0000000a04047c11 */ /* 0x000fe2000f8e10ff */
[----:B------:R-:W-:-:S04]  /*2a80*/  IMAD.IADD R3, R13, 0x1, R2 ;  /* 0x000000010d037824 */ /* 0x000fc800078e0202 */
[----:B------:R-:W-:Y:S01]  /*2a90*/  LDS R5, [R4] ;  /* 0x0000000004057984 */ /* 0x000fe20000000800 */
[----:B------:R-:W-:Y:S02]  /*2aa0*/  LEA.HI R0, R0, R3, RZ, 0x1f ;  /* 0x0000000300007211 */ /* 0x000fe400078ff8ff */
[----:B------:R-:W-:Y:S02]  /*2ab0*/  IADD3 R3, PT, PT, R16, R7, RZ ;  /* 0x0000000710037210 */ /* 0x000fe40007ffe0ff */
[----:B------:R-:W-:Y:S02]  /*2ac0*/  LEA R18, R0, UR10, 0x2 ;  /* 0x0000000a00127c11 */ /* 0x000fe4000f8e10ff */
[----:B------:R-:W-:-:S03]  /*2ad0*/  LEA R3, R3, UR10, 0x2 ;  /* 0x0000000a03037c11 */ /* 0x000fc6000f8e10ff */
[----:B------:R-:W3:Y:S04]  /*2ae0*/  LDS R0, [R18] ;  /* 0x0000000012007984 */ /* 0x000ee80000000800 */
[----:B------:R-:W4:Y:S01]  /*2af0*/  LDS R17, [R3] ;  /* 0x0000000003117984 */ /* 0x000f220000000800 */
[----:B--2---:R-:W2:Y:S02]  /*2b00*/  MUFU.RCP R19, R22 ;  /* 0x0000001600137308 */ /* 0x004ea40000001000 */
[----:B--2---:R-:W-:Y:S01]  /*2b10*/  FFMA R2, -R22, R19, 1 ;  /* 0x3f80000016027423 */ /* 0x004fe20000000113 */
[----:B---3--:R-:W-:-:S03]  /*2b20*/  FMUL R0, R0, R5 ;  /* 0x0000000500007220 */ /* 0x008fc60000400000 */
[----:B------:R-:W-:Y:S01]  /*2b30*/  FFMA R19, R19, R2, R19 ;  /* 0x0000000213137223 */ /* 0x000fe20000000013 */
[----:B----4-:R-:W-:-:S04]  /*2b40*/  FMUL R0, R0, R17 ;  /* 0x0000001100007220 */ /* 0x010fc80000400000 */
[----:B------:R-:W2:Y:S01]  /*2b50*/  FCHK P0, R0, R22 ;  /* 0x0000001600007302 */ /* 0x000ea20000000000 */
[----:B------:R-:W-:-:S04]  /*2b60*/  FFMA R2, R0, R19, RZ ;  /* 0x0000001300027223 */ /* 0x000fc800000000ff */
[----:B------:R-:W-:-:S04]  /*2b70*/  FFMA R5, -R22, R2, R0 ;  /* 0x0000000216057223 */ /* 0x000fc80000000100 */
[----:B------:R-:W-:Y:S01]  /*2b80*/  FFMA R2, R19, R5, R2 ;  /* 0x0000000513027223 */ /* 0x000fe20000000002 */
[----:B--2---:R-:W-:Y:S06]  /*2b90*/  @!P0 BRA `(.L_x_46) ;  /* 0x00000000000c8947 */ /* 0x004fec0003800000 */
[----:B------:R-:W-:-:S07]  /*2ba0*/  MOV R18, 0x2bc0 ;  /* 0x00002bc000127802 */ /* 0x000fce0000000f00 */
[----:B01----:R-:W-:Y:S05]  /*2bb0*/  CALL.REL.NOINC `($__internal_0_$__cuda_sm3x_div_rn_noftz_f32_slowpath) ;  /* 0x0000000800b47944 */ /* 0x003fea0003c00000 */
[----:B------:R-:W-:-:S07]  /*2bc0*/  IMAD.MOV.U32 R2, RZ, RZ, R0 ;  /* 0x000000ffff027224 */ /* 0x000fce00078e0000 */
.L_x_46:
[----:B------:R-:W-:Y:S05]  /*2bd0*/  BSYNC.RECONVERGENT B3 ;  /* 0x0000000000037941 */ /* 0x000fea0003800200 */
.L_x_45:
[----:B------:R-:W-:Y:S01]  /*2be0*/  IADD3 R5, PT, PT, R7, 0x1, RZ ;  /* 0x0000000107057810 */ /* 0x000fe20007ffe0ff */
[----:B01----:R-:W-:Y:S01]  /*2bf0*/  FADD R25, R25, -R2 ;  /* 0x8000000219197221 */ /* 0x003fe20000000000 */
        /* <DEDUP_REMOVED lines=10> */
[----:B------:R-:W-:Y:S04]  /*2ca0*/  LDS R5, [R4+0x4] ;  /* 0x0000040004057984 */ /* 0x000fe80000000800 */
[----:B------:R-:W1:Y:S01]  /*2cb0*/  LDS R0, [R18] ;  /* 0x0000000012007984 */ /* 0x000e620000000800 */
[----:B0-----:R-:W0:Y:S01]  /*2cc0*/  MUFU.RCP R17, R22 ;  /* 0x0000001600117308 */ /* 0x001e220000001000 */
[----:B-1----:R-:W-:-:S04]  /*2cd0*/  FMUL R0, R0, R5 ;  /* 0x0000000500007220 */ /* 0x002fc80000400000 */
[----:B------:R-:W-:Y:S01]  /*2ce0*/  FMUL R0, R0, R3 ;  /* 0x0000000300007220 */ /* 0x000fe20000400000 */
[----:B0-----:R-:W-:-:S03]  /*2cf0*/  FFMA R2, -R22, R17, 1 ;  /* 0x3f80000016027423 */ /* 0x001fc60000000111 */
[----:B------:R-:W0:Y:S01]  /*2d00*/  FCHK P0, R0, R22 ;  /* 0x0000001600007302 */ /* 0x000e220000000000 */
[----:B------:R-:W-:-:S04]  /*2d10*/  FFMA R17, R17, R2, R17 ;  /* 0x0000000211117223 */ /* 0x000fc80000000011 */
[----:B------:R-:W-:-:S04]  /*2d20*/  FFMA R2, R0, R17, RZ ;  /* 0x0000001100027223 */ /* 0x000fc800000000ff */
[----:B------:R-:W-:-:S04]  /*2d30*/  FFMA R5, -R22, R2, R0 ;  /* 0x0000000216057223 */ /* 0x000fc80000000100 */
[----:B------:R-:W-:Y:S01]  /*2d40*/  FFMA R2, R17, R5, R2 ;  /* 0x0000000511027223 */ /* 0x000fe20000000002 */
[----:B0-----:R-:W-:Y:S06]  /*2d50*/  @!P0 BRA `(.L_x_48) ;  /* 0x00000000000c8947 */ /* 0x001fec0003800000 */
[----:B------:R-:W-:-:S07]  /*2d60*/  MOV R18, 0x2d80 ;  /* 0x00002d8000127802 */ /* 0x000fce0000000f00 */
[----:B------:R-:W-:Y:S05]  /*2d70*/  CALL.REL.NOINC `($__internal_0_$__cuda_sm3x_div_rn_noftz_f32_slowpath) ;  /* 0x0000000800447944 */ /* 0x000fea0003c00000 */
[----:B------:R-:W-:-:S07]  /*2d80*/  MOV R2, R0 ;  /* 0x0000000000027202 */ /* 0x000fce0000000f00 */
.L_x_48:
[----:B------:R-:W-:Y:S05]  /*2d90*/  BSYNC.RECONVERGENT B3 ;  /* 0x0000000000037941 */ /* 0x000fea0003800200 */
.L_x_47:
[----:B------:R-:W-:Y:S01]  /*2da0*/  FADD R25, R25, -R2 ;  /* 0x8000000219197221 */ /* 0x000fe20000000000 */
[----:B------:R-:W-:-:S04]  /*2db0*/  VIADD R7, R7, 0x2 ;  /* 0x0000000207077836 */ /* 0x000fc80000000000 */
[----:B------:R2:W-:Y:S03]  /*2dc0*/  STS [R8], R25 ;  /* 0x0000001908007388 */ /* 0x0005e60000000800 */
.L_x_44:
[----:B------:R-:W-:-:S04]  /*2dd0*/  LOP3.LUT R0, R12, 0x1, RZ, 0xc0, !PT ;  /* 0x000000010c007812 */ /* 0x000fc800078ec0ff */
[----:B------:R-:W-:-:S13]  /*2de0*/  ISETP.NE.U32.AND P0, PT, R0, 0x1, PT ;  /* 0x000000010000780c */ /* 0x000fda0003f05070 */
[----:B------:R-:W-:Y:S05]  /*2df0*/  @P0 BRA `(.L_x_14) ;  /* 0x00000000007c0947 */ /* 0x000fea0003800000 */
[-C--:B------:R-:W-:Y:S01]  /*2e00*/  VIMNMX R0, PT, PT, R14, R7.reuse, !PT ;  /* 0x000000070e007248 */ /* 0x080fe20007fe0100 */
[----:B------:R-:W-:Y:S01]  /*2e10*/  IMAD.IADD R6, R6, 0x1, R7 ;  /* 0x0000000106067824 */ /* 0x000fe200078e0207 */
[-C--:B------:R-:W-:Y:S01]  /*2e20*/  VIMNMX R2, PT, PT, R14, R7.reuse, PT ;  /* 0x000000070e027248 */ /* 0x080fe20003fe0100 */
[----:B------:R-:W3:Y:S01]  /*2e30*/  LDS R22, [R9] ;  /* 0x0000000009167984 */ /* 0x000ee20000000800 */
[----:B------:R-:W-:Y:S01]  /*2e40*/  IADD3 R7, PT, PT, R16, R7, RZ ;  /* 0x0000000710077210 */ /* 0x000fe20007ffe0ff */
[----:B------:R-:W-:Y:S01]  /*2e50*/  IMAD R0, R0, R0, R0 ;  /* 0x0000000000007224 */ /* 0x000fe200078e0200 */
[----:B------:R-:W-:Y:S01]  /*2e60*/  IADD3 R3, PT, PT, R13, R2, RZ ;  /* 0x000000020d037210 */ /* 0x000fe20007ffe0ff */
[----:B------:R-:W-:Y:S01]  /*2e70*/  BSSY.RECONVERGENT B3, `(.L_x_49) ;  /* 0x0000015000037945 */ /* 0x000fe20003800200 */
[----:B------:R-:W-:Y:S02]  /*2e80*/  LEA R6, R6, UR10, 0x2 ;  /* 0x0000000a06067c11 */ /* 0x000fe4000f8e10ff */
[----:B------:R-:W-:-:S02]  /*2e90*/  LEA.HI R0, R0, R3, RZ, 0x1f ;  /* 0x0000000300007211 */ /* 0x000fc400078ff8ff */
[----:B------:R-:W-:Y:S01]  /*2ea0*/  LEA R7, R7, UR10, 0x2 ;  /* 0x0000000a07077c11 */ /* 0x000fe2000f8e10ff */
[----:B------:R-:W-:Y:S01]  /*2eb0*/  LDS R3, [R6] ;  /* 0x0000000006037984 */ /* 0x000fe20000000800 */
[----:B------:R-:W-:-:S04]  /*2ec0*/  LEA R2, R0, UR10, 0x2 ;  /* 0x0000000a00027c11 */ /* 0x000fc8000f8e10ff */
[----:B------:R-:W-:Y:S04]  /*2ed0*/  LDS R7, [R7] ;  /* 0x0000000007077984 */ /* 0x000fe80000000800 */
[----:B------:R-:W4:Y:S01]  /*2ee0*/  LDS R2, [R2] ;  /* 0x0000000002027984 */ /* 0x000f220000000800 */
[----:B---3--:R-:W3:Y:S02]  /*2ef0*/  MUFU.RCP R5, R22 ;  /* 0x0000001600057308 */ /* 0x008ee40000001000 */
[----:B---3--:R-:W-:Y:S01]  /*2f00*/  FFMA R4, -R22, R5, 1 ;  /* 0x3f80000016047423 */ /* 0x008fe20000000105 */
[----:B----4-:R-:W-:-:S03]  /*2f10*/  FMUL R0, R2, R3 ;  /* 0x0000000302007220 */ /* 0x010fc60000400000 */
[----:B------:R-:W-:Y:S01]  /*2f20*/  FFMA R5, R5, R4, R5 ;  /* 0x0000000405057223 */ /* 0x000fe20000000005 */
[----:B------:R-:W-:-:S04]  /*2f30*/  FMUL R0, R0, R7 ;  /* 0x0000000700007220 */ /* 0x000fc80000400000 */
[----:B------:R-:W3:Y:S01]  /*2f40*/  FCHK P0, R0, R22 ;  /* 0x0000001600007302 */ /* 0x000ee20000000000 */
[----:B------:R-:W-:-:S04]  /*2f50*/  FFMA R4, R0, R5, RZ ;  /* 0x0000000500047223 */ /* 0x000fc800000000ff */
[----:B------:R-:W-:-:S04]  /*2f60*/  FFMA R3, -R22, R4, R0 ;  /* 0x0000000416037223 */ /* 0x000fc80000000100 */
[----:B------:R-:W-:Y:S01]  /*2f70*/  FFMA R4, R5, R3, R4 ;  /* 0x0000000305047223 */ /* 0x000fe20000000004 */
[----:B---3--:R-:W-:Y:S06]  /*2f80*/  @!P0 BRA `(.L_x_50) ;  /* 0x00000000000c8947 */ /* 0x008fec0003800000 */
[----:B------:R-:W-:-:S07]  /*2f90*/  MOV R18, 0x2fb0 ;  /* 0x00002fb000127802 */ /* 0x000fce0000000f00 */
[----:B012---:R-:W-:Y:S05]  /*2fa0*/  CALL.REL.NOINC `($__internal_0_$__cuda_sm3x_div_rn_noftz_f32_slowpath) ;  /* 0x0000000400b87944 */ /* 0x007fea0003c00000 */
[----:B------:R-:W-:-:S07]  /*2fb0*/  IMAD.MOV.U32 R4, RZ, RZ, R0 ;  /* 0x000000ffff047224 */ /* 0x000fce00078e0000 */
.L_x_50:
[----:B------:R-:W-:Y:S05]  /*2fc0*/  BSYNC.RECONVERGENT B3 ;  /* 0x0000000000037941 */ /* 0x000fea0003800200 */
.L_x_49:
[----:B012---:R-:W-:-:S05]  /*2fd0*/  FADD R25, -R4, R25 ;  /* 0x0000001904197221 */ /* 0x007fca0000000100 */
[----:B------:R0:W-:Y:S02]  /*2fe0*/  STS [R8], R25 ;  /* 0x0000001908007388 */ /* 0x0001e40000000800 */
.L_x_14:
[----:B------:R-:W-:Y:S05]  /*2ff0*/  BSYNC.RECONVERGENT B0 ;  /* 0x0000000000007941 */ /* 0x000fea0003800200 */
.L_x_13:
[----:B------:R-:W5:Y:S01]  /*3000*/  LDCU UR5, c[0x0][0x388] ;  /* 0x00007100ff0577ac */ /* 0x000f620008000800 */
[----:B------:R-:W-:Y:S01]  /*3010*/  IADD3 R11, PT, PT, R11, 0x1, RZ ;  /* 0x000000010b0b7810 */ /* 0x000fe20007ffe0ff */
[----:B------:R-:W-:Y:S01]  /*3020*/  VIADD R12, R12, 0x1 ;  /* 0x000000010c0c7836 */ /* 0x000fe20000000000 */
[----:B------:R-:W-:-:S04]  /*3030*/  UIADD3 UR4, UPT, UPT, UR4, 0x1, URZ ;  /* 0x0000000104047890 */ /* 0x000fc8000fffe0ff */
[----:B-----5:R-:W-:Y:S01]  /*3040*/  UISETP.NE.AND UP0, UPT, UR4, UR5, UPT ;  /* 0x000000050400728c */ /* 0x020fe2000bf05270 */
[----:B------:R-:W-:Y:S08]  /*3050*/  BAR.SYNC.DEFER_BLOCKING 0x0 ;  /* 0x0000000000007b1d */ /* 0x000ff00000010000 */
[----:B------:R-:W-:Y:S05]  /*3060*/  BRA.U UP0, `(.L_x_51) ;  /* 0xffffffd9003c7547 */ /* 0x000fea000b83ffff */
.L_x_6:
[----:B------:R-:W-:Y:S01]  /*3070*/  ISETP.GE.AND P0, PT, R15, UR8, PT ;  /* 0x000000080f007c0c */ /* 0x000fe2000bf06270 */
[----:B------:R-:W0:Y:S01]  /*3080*/  LDCU.64 UR14, c[0x0][0x380] ;  /* 0x00007000ff0e77ac */ /* 0x000e220008000a00 */
[----:B------:R-:W-:Y:S01]  /*3090*/  BSSY.RECONVERGENT B0, `(.L_x_52) ;  /* 0x000005d000007945 */ /* 0x000fe20003800200 */
[----:B------:R-:W0:Y:S10]  /*30a0*/  LDCU.64 UR16, c[0x0][0x380] ;  /* 0x00007000ff1077ac */ /* 0x000e340008000a00 */
[----:B------:R-:W-:Y:S05]  /*30b0*/  @P0 BRA `(.L_x_53) ;  /* 0x0000000400680947 */ /* 0x000fea0003800000 */
[----:B-1----:R-:W1:Y:S01]  /*30c0*/  I2F.U32.RP R6, UR11 ;  /* 0x0000000b00067d06 */ /* 0x002e620008209000 */
[----:B0-234-:R-:W-:Y:S01]  /*30d0*/  IADD3 R4, PT, PT, R15, UR11, RZ ;  /* 0x0000000b0f047c10 */ /* 0x01dfe2000fffe0ff */
[----:B------:R-:W-:Y:S01]  /*30e0*/  BSSY.RECONVERGENT B1, `(.L_x_54) ;  /* 0x000002e000017945 */ /* 0x000fe20003800200 */
[----:B------:R-:W-:Y:S02]  /*30f0*/  ISETP.NE.U32.AND P2, PT, RZ, UR11, PT ;  /* 0x0000000bff007c0c */ /* 0x000fe4000bf45070 */
[C---:B------:R-:W-:Y:S02]  /*3100*/  ISETP.GE.AND P0, PT, R4.reuse, UR8, PT ;  /* 0x0000000804007c0c */ /* 0x040fe4000bf06270 */
[----:B------:R-:W-:Y:S02]  /*3110*/  VIMNMX R0, PT, PT, R4, UR8, !PT ;  /* 0x0000000804007c48 */ /* 0x000fe4000ffe0100 */
[----:B------:R-:W-:-:S04]  /*3120*/  SEL R5, RZ, 0x1, P0 ;  /* 0x00000001ff057807 */ /* 0x000fc80000000000 */
[----:B------:R-:W-:Y:S01]  /*3130*/  IADD3 R0, PT, PT, R0, -R4, -R5 ;  /* 0x8000000400007210 */ /* 0x000fe20007ffe805 */
[----:B-1----:R-:W0:Y:S02]  /*3140*/  MUFU.RCP R6, R6 ;  /* 0x0000000600067308 */ /* 0x002e240000001000 */
[----:B0-----:R-:W-:-:S06]  /*3150*/  IADD3 R2, PT, PT, R6, 0xffffffe, RZ ;  /* 0x0ffffffe06027810 */ /* 0x001fcc0007ffe0ff */
[----:B------:R0:W1:Y:S02]  /*3160*/  F2I.FTZ.U32.TRUNC.NTZ R3, R2 ;  /* 0x0000000200037305 */ /* 0x000064000021f000 */
[----:B0-----:R-:W-:Y:S02]  /*3170*/  IMAD.MOV.U32 R2, RZ, RZ, RZ ;  /* 0x000000ffff027224 */ /* 0x001fe400078e00ff */
[----:B-1----:R-:W-:-:S04]  /*3180*/  IMAD.MOV R7, RZ, RZ, -R3 ;  /* 0x000000ffff077224 */ /* 0x002fc800078e0a03 */
[----:B------:R-:W-:-:S04]  /*3190*/  IMAD R7, R7, UR11, RZ ;  /* 0x0000000b07077c24 */ /* 0x000fc8000f8e02ff */
[----:B------:R-:W-:-:S06]  /*31a0*/  IMAD.HI.U32 R7, R3, R7, R2 ;  /* 0x0000000703077227 */ /* 0x000fcc00078e0002 */
[----:B------:R-:W-:-:S05]  /*31b0*/  IMAD.HI.U32 R2, R7, R0, RZ ;  /* 0x0000000007027227 */ /* 0x000fca00078e00ff */
[----:B------:R-:W-:-:S05]  /*31c0*/  IADD3 R3, PT, PT, -R2, RZ, RZ ;  /* 0x000000ff02037210 */ /* 0x000fca0007ffe1ff */
[----:B------:R-:W-:-:S05]  /*31d0*/  IMAD R0, R3, UR11, R0 ;  /* 0x0000000b03007c24 */ /* 0x000fca000f8e0200 */
[----:B------:R-:W-:-:S13]  /*31e0*/  ISETP.GE.U32.AND P0, PT, R0, UR11, PT ;  /* 0x0000000b00007c0c */ /* 0x000fda000bf06070 */
[----:B------:R-:W-:Y:S01]  /*31f0*/  @P0 VIADD R0, R0, -UR11 ;  /* 0x8000000b00000c36 */ /* 0x000fe20008000000 */
[----:B------:R-:W-:-:S04]  /*3200*/  @P0 IADD3 R2, PT, PT, R2, 0x1, RZ ;  /* 0x0000000102020810 */ /* 0x000fc80007ffe0ff */
[----:B------:R-:W-:-:S13]  /*3210*/  ISETP.GE.U32.AND P1, PT, R0, UR11, PT ;  /* 0x0000000b00007c0c */ /* 0x000fda000bf26070 */
[----:B------:R-:W-:Y:S01]  /*3220*/  @P1 VIADD R2, R2, 0x1 ;  /* 0x0000000102021836 */ /* 0x000fe20000000000 */
[----:B------:R-:W-:-:S04]  /*3230*/  @!P2 LOP3.LUT R2, RZ, UR11, RZ, 0x33, !PT ;  /* 0x0000000bff02ac12 */ /* 0x000fc8000f8e33ff */
[----:B------:R-:W-:-:S04]  /*3240*/  IADD3 R0, PT, PT, R5, R2, RZ ;  /* 0x0000000205007210 */ /* 0x000fc80007ffe0ff */
[C---:B------:R-:W-:Y:S02]  /*3250*/  LOP3.LUT R2, R0.reuse, 0x3, RZ, 0xc0, !PT ;  /* 0x0000000300027812 */ /* 0x040fe400078ec0ff */
[----:B------:R-:W-:Y:S02]  /*3260*/  ISETP.GE.U32.AND P0, PT, R0, 0x3, PT ;  /* 0x000000030000780c */ /* 0x000fe40003f06070 */
[----:B------:R-:W-:-:S13]  /*3270*/  ISETP.NE.AND P1, PT, R2, 0x3, PT ;  /* 0x000000030200780c */ /* 0x000fda0003f25270 */
[----:B------:R-:W-:Y:S05]  /*3280*/  @!P1 BRA `(.L_x_55) ;  /* 0x00000000004c9947 */ /* 0x000fea0003800000 */
[----:B------:R-:W0:Y:S01]  /*3290*/  S2UR UR5, SR_CgaCtaId ;  /* 0x00000000000579c3 */ /* 0x000e220000008800 */
[----:B------:R-:W-:Y:S01]  /*32a0*/  VIADD R0, R0, 0x1 ;  /* 0x0000000100007836 */ /* 0x000fe20000000000 */
[----:B------:R-:W-:-:S04]  /*32b0*/  UMOV UR4, 0x400 ;  /* 0x0000040000047882 */ /* 0x000fc80000000000 */
[----:B------:R-:W-:-:S04]  /*32c0*/  LOP3.LUT R0, R0, 0x3, RZ, 0xc0, !PT ;  /* 0x0000000300007812 */ /* 0x000fc800078ec0ff */
[----:B------:R-:W-:Y:S01]  /*32d0*/  IADD3 R4, PT, PT, -R0, RZ, RZ ;  /* 0x000000ff00047210 */ /* 0x000fe20007ffe1ff */
[----:B0-----:R-:W-:-:S06]  /*32e0*/  ULEA UR4, UR5, UR4, 0x18 ;  /* 0x0000000405047291 */ /* 0x001fcc000f8ec0ff */
[----:B------:R-:W-:-:S07]  /*32f0*/  LEA R0, R15, UR4, 0x2 ;  /* 0x000000040f007c11 */ /* 0x000fce000f8e10ff */
.L_x_56:
[----:B0-----:R0:W1:Y:S01]  /*3300*/  LDS R5, [R0] ;  /* 0x0000000000057984 */ /* 0x0010620000000800 */
[C---:B------:R-:W-:Y:S01]  /*3310*/  IADD3 R3, P1, PT, R15.reuse, UR7, RZ ;  /* 0x000000070f037c10 */ /* 0x040fe2000ff3e0ff */
[----:B------:R-:W-:Y:S01]  /*3320*/  IMAD.U32 R7, RZ, RZ, UR11 ;  /* 0x0000000bff077e24 */ /* 0x000fe2000f8e00ff */
[----:B------:R-:W-:Y:S01]  /*3330*/  IADD3 R4, PT, PT, R4, 0x1, RZ ;  /* 0x0000000104047810 */ /* 0x000fe20007ffe0ff */
[----:B------:R-:W-:Y:S02]  /*3340*/  VIADD R15, R15, UR11 ;  /* 0x0000000b0f0f7c36 */ /* 0x000fe40008000000 */
[----:B------:R-:W-:Y:S01]  /*3350*/  IMAD.X R6, RZ, RZ, RZ, P1 ;  /* 0x000000ffff067224 */ /* 0x000fe200008e06ff */
[----:B------:R-:W-:Y:S02]  /*3360*/  LEA R2, P1, R3, UR14, 0x2 ;  /* 0x0000000e03027c11 */ /* 0x000fe4000f8210ff */
[----:B0-----:R-:W-:Y:S02]  /*3370*/  LEA R0, R7, R0, 0x2 ;  /* 0x0000000007007211 */ /* 0x001fe400078e10ff */
[----:B------:R-:W-:-:S02]  /*3380*/  LEA.HI.X R3, R3, UR15, R6, 0x2, P1 ;  /* 0x0000000f03037c11 */ /* 0x000fc400088f1406 */
[----:B------:R-:W-:-:S03]  /*3390*/  ISETP.NE.AND P1, PT, R4, RZ, PT ;  /* 0x000000ff0400720c */ /* 0x000fc60003f25270 */
[----:B-1----:R0:W-:Y:S10]  /*33a0*/  STG.E desc[UR12][R2.64], R5 ;  /* 0x0000000502007986 */ /* 0x0021f4000c10190c */
[----:B------:R-:W-:Y:S05]  /*33b0*/  @P1 BRA `(.L_x_56) ;  /* 0xfffffffc00d01947 */ /* 0x000fea000383ffff */
.L_x_55:
[----:B------:R-:W-:Y:S05]  /*33c0*/  BSYNC.RECONVERGENT B1 ;  /* 0x0000000000017941 */ /* 0x000fea0003800200 */
.L_x_54:
[----:B------:R-:W-:Y:S05]  /*33d0*/  @!P0 BRA `(.L_x_53) ;  /* 0x0000000000a08947 */ /* 0x000fea0003800000 */
[----:B0-----:R-:W0:Y:S01]  /*33e0*/  S2R R3, SR_CgaCtaId ;  /* 0x0000000000037919 */ /* 0x001e220000008800 */
[----:B------:R-:W-:-:S04]  /*33f0*/  MOV R0, 0x400 ;  /* 0x0000040000007802 */ /* 0x000fc80000000f00 */
[----:B0-----:R-:W-:-:S07]  /*3400*/  LEA R0, R3, R0, 0x18 ;  /* 0x0000000003007211 */ /* 0x001fce00078ec0ff */
.L_x_57:
[C---:B0-----:R-:W-:Y:S01]  /*3410*/  LEA R4, R15.reuse, R0, 0x2 ;  /* 0x000000000f047211 */ /* 0x041fe200078e10ff */
[----:B------:R-:W-:Y:S01]  /*3420*/  IMAD.U32 R5, RZ, RZ, UR11 ;  /* 0x0000000bff057e24 */ /* 0x000fe2000f8e00ff */
[----:B------:R-:W-:Y:S01]  /*3430*/  MOV R2, UR11 ;  /* 0x0000000b00027c02 */ /* 0x000fe20008000f00 */
[----:B------:R-:W-:Y:S01]  /*3440*/  VIADD R14, R15, UR11 ;  /* 0x0000000b0f0e7c36 */ /* 0x000fe20008000000 */
[----:B------:R-:W-:Y:S01]  /*3450*/  MOV R8, UR11 ;  /* 0x0000000b00087c02 */ /* 0x000fe20008000f00 */
[----:B------:R-:W-:Y:S01]  /*3460*/  IMAD R5, R5, 0x4, R4 ;  /* 0x0000000405057824 */ /* 0x000fe200078e0204 */
[----:B------:R-:W0:Y:S01]  /*3470*/  LDS R11, [R4] ;  /* 0x00000000040b7984 */ /* 0x000e220000000800 */
[----:B------:R-:W-:Y:S01]  /*3480*/  IADD3 R3, P0, PT, R15, UR7, RZ ;  /* 0x000000070f037c10 */ /* 0x000fe2000ff1e0ff */
[----:B------:R-:W-:Y:S02]  /*3490*/  VIADD R6, R14, UR11 ;  /* 0x0000000b0e067c36 */ /* 0x000fe40008000000 */
[----:B------:R-:W-:Y:S01]  /*34a0*/  IMAD R7, R2, 0x4, R5 ;  /* 0x0000000402077824 */ /* 0x000fe200078e0205 */
[----:B------:R1:W2:Y:S01]  /*34b0*/  LDS R13, [R5] ;  /* 0x00000000050d7984 */ /* 0x0002a20000000800 */
[----:B------:R-:W-:-:S02]  /*34c0*/  IADD3.X R10, PT, PT, RZ, RZ, RZ, P0, !PT ;  /* 0x000000ffff0a7210 */ /* 0x000fc400007fe4ff */
[C---:B------:R-:W-:Y:S01]  /*34d0*/  LEA R2, P1, R3.reuse, UR16, 0x2 ;  /* 0x0000001003027c11 */ /* 0x040fe2000f8210ff */
[----:B------:R3:W4:Y:S01]  /*34e0*/  LDS R17, [R7] ;  /* 0x0000000007117984 */ /* 0x0007220000000800 */
[----:B------:R-:W-:Y:S02]  /*34f0*/  LEA R8, R8, R7, 0x2 ;  /* 0x0000000708087211 */ /* 0x000fe400078e10ff */
[----:B------:R-:W-:Y:S02]  /*3500*/  IADD3 R15, PT, PT, R6, UR11, RZ ;  /* 0x0000000b060f7c10 */ /* 0x000fe4000fffe0ff */
[----:B------:R-:W-:Y:S01]  /*3510*/  IADD3 R14, P0, PT, R14, UR7, RZ ;  /* 0x000000070e0e7c10 */ /* 0x000fe2000ff1e0ff */
[----:B------:R5:W4:Y:S01]  /*3520*/  LDS R19, [R8] ;  /* 0x0000000008137984 */ /* 0x000b220000000800 */
[----:B------:R-:W-:Y:S02]  /*3530*/  LEA.HI.X R3, R3, UR17, R10, 0x2, P1 ;  /* 0x0000001103037c11 */ /* 0x000fe400088f140a */
[----:B------:R-:W-:Y:S01]  /*3540*/  IADD3 R12, P1, PT, R6, UR7, RZ ;  /* 0x00000007060c7c10 */ /* 0x000fe2000ff3e0ff */
[----:B-1----:R-:W-:Y:S01]  /*3550*/  IMAD.X R5, RZ, RZ, RZ, P0 ;  /* 0x000000ffff057224 */ /* 0x002fe200000e06ff */
[----:B------:R-:W-:-:S02]  /*3560*/  IADD3 R9, P2, PT, R15, UR7, RZ ;  /* 0x000000070f097c10 */ /* 0x000fc4000ff5e0ff */
[----:B------:R-:W-:Y:S02]  /*3570*/  LEA R4, P0, R14, UR16, 0x2 ;  /* 0x000000100e047c11 */ /* 0x000fe4000f8010ff */
[----:B---3--:R-:W-:Y:S01]  /*3580*/  IADD3.X R7, PT, PT, RZ, RZ, RZ, P1, !PT ;  /* 0x000000ffff077210 */ /* 0x008fe20000ffe4ff */
[----:B------:R-:W-:Y:S01]  /*3590*/  IMAD.X R10, RZ, RZ, RZ, P2 ;  /* 0x000000ffff0a7224 */ /* 0x000fe200010e06ff */
[----:B------:R-:W-:Y:S02]  /*35a0*/  LEA R6, P1, R12, UR16, 0x2 ;  /* 0x000000100c067c11 */ /* 0x000fe4000f8210ff */
[----:B-----5:R-:W-:Y:S02]  /*35b0*/  LEA R8, P2, R9, UR16, 0x2 ;  /* 0x0000001009087c11 */ /* 0x020fe4000f8410ff */
[----:B------:R-:W-:Y:S02]  /*35c0*/  LEA.HI.X R5, R14, UR17, R5, 0x2, P0 ;  /* 0x000000110e057c11 */ /* 0x000fe400080f1405 */
[----:B------:R-:W-:-:S02]  /*35d0*/  LEA.HI.X R7, R12, UR17, R7, 0x2, P1 ;  /* 0x000000110c077c11 */ /* 0x000fc400088f1407 */
[----:B------:R-:W-:Y:S02]  /*35e0*/  LEA.HI.X R9, R9, UR17, R10, 0x2, P2 ;  /* 0x0000001109097c11 */ /* 0x000fe400090f140a */
[----:B------:R-:W-:Y:S01]  /*35f0*/  IADD3 R15, PT, PT, R15, UR11, RZ ;  /* 0x0000000b0f0f7c10 */ /* 0x000fe2000fffe0ff */
[----:B0-----:R0:W-:Y:S03]  /*3600*/  STG.E desc[UR12][R2.64], R11 ;  /* 0x0000000b02007986 */ /* 0x0011e6000c10190c */
[----:B------:R-:W-:Y:S01]  /*3610*/  ISETP.GE.AND P0, PT, R15, UR8, PT ;  /* 0x000000080f007c0c */ /* 0x000fe2000bf06270 */
[----:B--2---:R0:W-:Y:S04]  /*3620*/  STG.E desc[UR12][R4.64], R13 ;  /* 0x0000000d04007986 */ /* 0x0041e8000c10190c */
[----:B----4-:R0:W-:Y:S04]  /*3630*/  STG.E desc[UR12][R6.64], R17 ;  /* 0x0000001106007986 */ /* 0x0101e8000c10190c */
[----:B------:R0:W-:Y:S04]  /*3640*/  STG.E desc[UR12][R8.64], R19 ;  /* 0x0000001308007986 */ /* 0x0001e8000c10190c */
[----:B------:R-:W-:Y:S05]  /*3650*/  @!P0 BRA `(.L_x_57) ;  /* 0xfffffffc006c8947 */ /* 0x000fea000383ffff */
.L_x_53:
[----:B0-----:R-:W-:Y:S05]  /*3660*/  BSYNC.RECONVERGENT B0 ;  /* 0x0000000000007941 */ /* 0x001fea0003800200 */
.L_x_52:
[----:B------:R-:W-:Y:S06]  /*3670*/  BAR.SYNC.DEFER_BLOCKING 0x0 ;  /* 0x0000000000007b1d */ /* 0x000fec0000010000 */
[----:B------:R-:W-:Y:S05]  /*3680*/  EXIT ;  /* 0x000000000000794d */ /* 0x000fea0003800000 */
        .weak           $__internal_0_$__cuda_sm3x_div_rn_noftz_f32_slowpath
        .type           $__internal_0_$__cuda_sm3x_div_rn_noftz_f32_slowpath,@function
        .size           $__internal_0_$__cuda_sm3x_div_rn_noftz_f32_slowpath,(.L_x_148 - $__internal_0_$__cuda_sm3x_div_rn_noftz_f32_slowpath)
$__internal_0_$__cuda_sm3x_div_rn_noftz_f32_slowpath:
[----:B------:R-:W-:Y:S01]  /*3690*/  SHF.R.U32.HI R2, RZ, 0x17, R22 ;  /* 0x00000017ff027819 */ /* 0x000fe20000011616 */
[----:B------:R-:W-:Y:S01]  /*36a0*/  BSSY.RECONVERGENT B1, `(.L_x_58) ;  /* 0x0000062000017945 */ /* 0x000fe20003800200 */
[----:B------:R-:W-:Y:S02]  /*36b0*/  SHF.R.U32.HI R21, RZ, 0x17, R0 ;  /* 0x00000017ff157819 */ /* 0x000fe40000011600 */
[----:B------:R-:W-:Y:S02]  /*36c0*/  LOP3.LUT R2, R2, 0xff, RZ, 0xc0, !PT ;  /* 0x000000ff02027812 */ /* 0x000fe400078ec0ff */
[----:B------:R-:W-:-:S03]  /*36d0*/  LOP3.LUT R21, R21, 0xff, RZ, 0xc0, !PT ;  /* 0x000000ff15157812 */ /* 0x000fc600078ec0ff */
[----:B------:R-:W-:Y:S01]  /*36e0*/  VIADD R19, R2, 0xffffffff ;  /* 0xffffffff02137836 */ /* 0x000fe20000000000 */
[----:B------:R-:W-:-:S04]  /*36f0*/  IADD3 R20, PT, PT, R21, -0x1, RZ ;  /* 0xffffffff15147810 */ /* 0x000fc80007ffe0ff */
[----:B------:R-:W-:-:S04]  /*3700*/  ISETP.GT.U32.AND P0, PT, R19, 0xfd, PT ;  /* 0x000000fd1300780c */ /* 0x000fc80003f04070 */
[----:B------:R-:W-:-:S13]  /*3710*/  ISETP.GT.U32.OR P0, PT, R20, 0xfd, P0 ;  /* 0x000000fd1400780c */ /* 0x000fda0000704470 */
[----:B------:R-:W-:Y:S01]  /*3720*/  @!P0 IMAD.MOV.U32 R17, RZ, RZ, RZ ;  /* 0x000000ffff118224 */ /* 0x000fe200078e00ff */
[----:B------:R-:W-:Y:S06]  /*3730*/  @!P0 BRA `(.L_x_59) ;  /* 0x00000000005c8947 */ /* 0x000fec0003800000 */
[----:B------:R-:W-:Y:S02]  /*3740*/  FSETP.GTU.FTZ.AND P0, PT, |R0|, +INF , PT ;  /* 0x7f8000000000780b */ /* 0x000fe40003f1c200 */
[----:B------:R-:W-:-:S04]  /*3750*/  FSETP.GTU.FTZ.AND P1, PT, |R22|, +INF , PT ;  /* 0x7f8000001600780b */ /* 0x000fc80003f3c200 */
[----:B------:R-:W-:-:S13]  /*3760*/  PLOP3.LUT P0, PT, P0, P1, PT, 0xf8, 0x8f ;  /* 0x00000000008f781c */ /* 0x000fda0000703f70 */
[----:B------:R-:W-:Y:S05]  /*3770*/  @P0 BRA `(.L_x_60) ;  /* 0x00000004004c0947 */ /* 0x000fea0003800000 */
[----:B------:R-:W-:-:S13]  /*3780*/  LOP3.LUT P0, RZ, R22, 0x7fffffff, R0, 0xc8, !PT ;  /* 0x7fffffff16ff7812 */ /* 0x000fda000780c800 */
[----:B------:R-:W-:Y:S05]  /*3790*/  @!P0 BRA `(.L_x_61) ;  /* 0x00000004003c8947 */ /* 0x000fea0003800000 */
[----:B------:R-:W-:Y:S02]  /*37a0*/  FSETP.NEU.FTZ.AND P3, PT, |R0|, +INF , PT ;  /* 0x7f8000000000780b */ /* 0x000fe40003f7d200 */
[----:B------:R-:W-:Y:S02]  /*37b0*/  FSETP.NEU.FTZ.AND P1, PT, |R22|, +INF , PT ;  /* 0x7f8000001600780b */ /* 0x000fe40003f3d200 */
[----:B------:R-:W-:-:S11]  /*37c0*/  FSETP.NEU.FTZ.AND P0, PT, |R0|, +INF , PT ;  /* 0x7f8000000000780b */ /* 0x000fd60003f1d200 */
[----:B------:R-:W-:Y:S05]  /*37d0*/  @!P1 BRA !P3, `(.L_x_61) ;  /* 0x00000004002c9947 */ /* 0x000fea0005800000 */
[----:B------:R-:W-:-:S04]  /*37e0*/  LOP3.LUT P3, RZ, R0, 0x7fffffff, RZ, 0xc0, !PT ;  /* 0x7fffffff00ff7812 */ /* 0x000fc8000786c0ff */
[----:B------:R-:W-:-:S13]  /*37f0*/  PLOP3.LUT P1, PT, P1, P3, PT, 0x2f, 0xf2 ;  /* 0x0000000000f2781c */ /* 0x000fda0000f26577 */
[----:B------:R-:W-:Y:S05]  /*3800*/  @P1 BRA `(.L_x_62) ;  /* 0x0000000400181947 */ /* 0x000fea0003800000 */
[----:B------:R-:W-:-:S04]  /*3810*/  LOP3.LUT P1, RZ, R22, 0x7fffffff, RZ, 0xc0, !PT ;  /* 0x7fffffff16ff7812 */ /* 0x000fc8000782c0ff */
[----:B------:R-:W-:-:S13]  /*3820*/  PLOP3.LUT P0, PT, P0, P1, PT, 0x2f, 0xf2 ;  /* 0x0000000000f2781c */ /* 0x000fda0000702577 */
[----:B------:R-:W-:Y:S05]  /*3830*/  @P0 BRA `(.L_x_63) ;  /* 0x0000000400000947 */ /* 0x000fea0003800000 */
[----:B------:R-:W-:Y:S02]  /*3840*/  ISETP.GE.AND P0, PT, R20, RZ, PT ;  /* 0x000000ff1400720c */ /* 0x000fe40003f06270 */
[----:B------:R-:W-:-:S11]  /*3850*/  ISETP.GE.AND P1, PT, R19, RZ, PT ;  /* 0x000000ff1300720c */ /* 0x000fd60003f26270 */
[----:B------:R-:W-:Y:S01]  /*3860*/  @P0 MOV R17, RZ ;  /* 0x000000ff00110202 */ /* 0x000fe20000000f00 */
[----:B------:R-:W-:Y:S02]  /*3870*/  @!P0 IMAD.MOV.U32 R17, RZ, RZ, -0x40 ;  /* 0xffffffc0ff118424 */ /* 0x000fe400078e00ff */
[----:B------:R-:W-:Y:S01]  /*3880*/  @!P0 FFMA R0, R0, 1.84467440737095516160e+19, RZ ;  /* 0x5f80000000008823 */ /* 0x000fe200000000ff */
[----:B------:R-:W-:Y:S02]  /*3890*/  @!P1 FFMA R22, R22, 1.84467440737095516160e+19, RZ ;  /* 0x5f80000016169823 */ /* 0x000fe400000000ff */
[----:B------:R-:W-:-:S07]  /*38a0*/  @!P1 IADD3 R17, PT, PT, R17, 0x40, RZ ;  /* 0x0000004011119810 */ /* 0x000fce0007ffe0ff */
.L_x_59:
[----:B------:R-:W-:Y:S01]  /*38b0*/  LEA R19, R2, 0xc0800000, 0x17 ;  /* 0xc080000002137811 */ /* 0x000fe200078eb8ff */
[----:B------:R-:W-:Y:S01]  /*38c0*/  BSSY.RECONVERGENT B2, `(.L_x_64) ;  /* 0x0000036000027945 */ /* 0x000fe20003800200 */
[----:B------:R-:W-:-:S03]  /*38d0*/  IADD3 R21, PT, PT, R21, -0x7f, RZ ;  /* 0xffffff8115157810 */ /* 0x000fc60007ffe0ff */
[----:B------:R-:W-:Y:S02]  /*38e0*/  IMAD.IADD R24, R22, 0x1, -R19 ;  /* 0x0000000116187824 */ /* 0x000fe400078e0a13 */
[----:B------:R-:W-:Y:S02]  /*38f0*/  IMAD R0, R21, -0x800000, R0 ;  /* 0xff80000015007824 */ /* 0x000fe400078e0200 */
[----:B------:R-:W0:Y:S01]  /*3900*/  MUFU.RCP R20, R24 ;  /* 0x0000001800147308 */ /* 0x000e220000001000 */
[----:B------:R-:W-:-:S04]  /*3910*/  FADD.FTZ R19, -R24, -RZ ;  /* 0x800000ff18137221 */ /* 0x000fc80000010100 */
[----:B0-----:R-:W-:-:S04]  /*3920*/  FFMA R23, R20, R19, 1 ;  /* 0x3f80000014177423 */ /* 0x001fc80000000013 */
[----:B------:R-:W-:-:S04]  /*3930*/  FFMA R23, R20, R23, R20 ;  /* 0x0000001714177223 */ /* 0x000fc80000000014 */
[----:B------:R-:W-:-:S04]  /*3940*/  FFMA R20, R0, R23, RZ ;  /* 0x0000001700147223 */ /* 0x000fc800000000ff */
[----:B------:R-:W-:-:S04]  /*3950*/  FFMA R22, R19, R20, R0 ;  /* 0x0000001413167223 */ /* 0x000fc80000000000 */
[----:B------:R-:W-:Y:S01]  /*3960*/  FFMA R22, R23, R22, R20 ;  /* 0x0000001617167223 */ /* 0x000fe20000000014 */
[----:B------:R-:W-:-:S03]  /*3970*/  IADD3 R20, PT, PT, R21, 0x7f, -R2 ;  /* 0x0000007f15147810 */ /* 0x000fc60007ffe802 */
[----:B------:R-:W-:Y:S02]  /*3980*/  FFMA R19, R19, R22, R0 ;  /* 0x0000001613137223 */ /* 0x000fe40000000000 */
[----:B------:R-:W-:Y:S02]  /*3990*/  IMAD.IADD R17, R20, 0x1, R17 ;  /* 0x0000000114117824 */ /* 0x000fe400078e0211 */
[----:B------:R-:W-:-:S05]  /*39a0*/  FFMA R0, R23, R19, R22 ;  /* 0x0000001317007223 */ /* 0x000fca0000000016 */
[----:B------:R-:W-:-:S04]  /*39b0*/  SHF.R.U32.HI R2, RZ, 0x17, R0 ;  /* 0x00000017ff027819 */ /* 0x000fc80000011600 */
[----:B------:R-:W-:-:S04]  /*39c0*/  LOP3.LUT R2, R2, 0xff, RZ, 0xc0, !PT ;  /* 0x000000ff02027812 */ /* 0x000fc800078ec0ff */
[----:B------:R-:W-:-:S05]  /*39d0*/  IADD3 R2, PT, PT, R2, R17, RZ ;  /* 0x0000001102027210 */ /* 0x000fca0007ffe0ff */
[----:B------:R-:W-:-:S05]  /*39e0*/  VIADD R20, R2, 0xffffffff ;  /* 0xffffffff02147836 */ /* 0x000fca0000000000 */
[----:B------:R-:W-:-:S13]  /*39f0*/  ISETP.GE.U32.AND P0, PT, R20, 0xfe, PT ;  /* 0x000000fe1400780c */ /* 0x000fda0003f06070 */
[----:B------:R-:W-:Y:S05]  /*3a00*/  @!P0 BRA `(.L_x_65) ;  /* 0x0000000000808947 */ /* 0x000fea0003800000 */
[----:B------:R-:W-:-:S13]  /*3a10*/  ISETP.GT.AND P0, PT, R2, 0xfe, PT ;  /* 0x000000fe0200780c */ /* 0x000fda0003f04270 */
[----:B------:R-:W-:Y:S05]  /*3a20*/  @P0 BRA `(.L_x_66) ;  /* 0x00000000006c0947 */ /* 0x000fea0003800000 */
[----:B------:R-:W-:-:S13]  /*3a30*/  ISETP.GE.AND P0, PT, R2, 0x1, PT ;  /* 0x000000010200780c */ /* 0x000fda0003f06270 */
[----:B------:R-:W-:Y:S05]  /*3a40*/  @P0 BRA `(.L_x_67) ;  /* 0x0000000000740947 */ /* 0x000fea0003800000 */
[----:B------:R-:W-:Y:S02]  /*3a50*/  ISETP.GE.AND P0, PT, R2, -0x18, PT ;  /* 0xffffffe80200780c */ /* 0x000fe40003f06270 */
[----:B------:R-:W-:-:S11]  /*3a60*/  LOP3.LUT R0, R0, 0x80000000, RZ, 0xc0, !PT ;  /* 0x8000000000007812 */ /* 0x000fd600078ec0ff */
[----:B------:R-:W-:Y:S05]  /*3a70*/  @!P0 BRA `(.L_x_67) ;  /* 0x0000000000688947 */ /* 0x000fea0003800000 */
[CCC-:B------:R-:W-:Y:S01]  /*3a80*/  FFMA.RZ R17, R23.reuse, R19.reuse, R22.reuse ;  /* 0x0000001317117223 */ /* 0x1c0fe2000000c016 */
[CCC-:B------:R-:W-:Y:S01]  /*3a90*/  FFMA.RP R20, R23.reuse, R19.reuse, R22.reuse ;  /* 0x0000001317147223 */ /* 0x1c0fe20000008016 */
[----:B------:R-:W-:Y:S01]  /*3aa0*/  FFMA.RM R23, R23, R19, R22 ;  /* 0x0000001317177223 */ /* 0x000fe20000004016 */
[C---:B------:R-:W-:Y:S02]  /*3ab0*/  IADD3 R19, PT, PT, R2.reuse, 0x20, RZ ;  /* 0x0000002002137810 */ /* 0x040fe40007ffe0ff */
[----:B------:R-:W-:Y:S02]  /*3ac0*/  LOP3.LUT R17, R17, 0x7fffff, RZ, 0xc0, !PT ;  /* 0x007fffff11117812 */ /* 0x000fe400078ec0ff */
[C---:B------:R-:W-:Y:S02]  /*3ad0*/  ISETP.NE.AND P3, PT, R2.reuse, RZ, PT ;  /* 0x000000ff0200720c */ /* 0x040fe40003f65270 */
[----:B------:R-:W-:Y:S02]  /*3ae0*/  LOP3.LUT R22, R17, 0x800000, RZ, 0xfc, !PT ;  /* 0x0080000011167812 */ /* 0x000fe400078efcff */
[----:B------:R-:W-:Y:S01]  /*3af0*/  ISETP.NE.AND P1, PT, R2, RZ, PT ;  /* 0x000000ff0200720c */ /* 0x000fe20003f25270 */
[----:B------:R-:W-:Y:S01]  /*3b00*/  IMAD.MOV R2, RZ, RZ, -R2 ;  /* 0x000000ffff027224 */ /* 0x000fe200078e0a02 */
[----:B------:R-:W-:-:S02]  /*3b10*/  SHF.L.U32 R19, R22, R19, RZ ;  /* 0x0000001316137219 */ /* 0x000fc400000006ff */
[----:B------:R-:W-:Y:S02]  /*3b20*/  FSETP.NEU.FTZ.AND P0, PT, R20, R23, PT ;  /* 0x000000171400720b */ /* 0x000fe40003f1d000 */
[----:B------:R-:W-:Y:S02]  /*3b30*/  SEL R17, R2, RZ, P3 ;  /* 0x000000ff02117207 */ /* 0x000fe40001800000 */
[----:B------:R-:W-:Y:S02]  /*3b40*/  ISETP.NE.AND P1, PT, R19, RZ, P1 ;  /* 0x000000ff1300720c */ /* 0x000fe40000f25270 */
[----:B------:R-:W-:Y:S02]  /*3b50*/  SHF.R.U32.HI R19, RZ, R17, R22 ;  /* 0x00000011ff137219 */ /* 0x000fe40000011616 */
[----:B------:R-:W-:Y:S02]  /*3b60*/  PLOP3.LUT P0, PT, P0, P1, PT, 0xf8, 0x8f ;  /* 0x00000000008f781c */ /* 0x000fe40000703f70 */
[----:B------:R-:W-:-:S02]  /*3b70*/  SHF.R.U32.HI R17, RZ, 0x1, R19 ;  /* 0x00000001ff117819 */ /* 0x000fc40000011613 */
[----:B------:R-:W-:-:S04]  /*3b80*/  SEL R2, RZ, 0x1, !P0 ;  /* 0x00000001ff027807 */ /* 0x000fc80004000000 */
[----:B------:R-:W-:-:S04]  /*3b90*/  LOP3.LUT R2, R2, 0x1, R17, 0xf8, !PT ;  /* 0x0000000102027812 */ /* 0x000fc800078ef811 */
[----:B------:R-:W-:-:S04]  /*3ba0*/  LOP3.LUT R2, R2, R19, RZ, 0xc0, !PT ;  /* 0x0000001302027212 */ /* 0x000fc800078ec0ff */
[----:B------:R-:W-:-:S04]  /*3bb0*/  IADD3 R17, PT, PT, R17, R2, RZ ;  /* 0x0000000211117210 */ /* 0x000fc80007ffe0ff */
[----:B------:R-:W-:Y:S01]  /*3bc0*/  LOP3.LUT R0, R17, R0, RZ, 0xfc, !PT ;  /* 0x0000000011007212 */ /* 0x000fe200078efcff */
[----:B------:R-:W-:Y:S06]  /*3bd0*/  BRA `(.L_x_67) ;  /* 0x0000000000107947 */ /* 0x000fec0003800000 */
.L_x_66:
[----:B------:R-:W-:-:S04]  /*3be0*/  LOP3.LUT R0, R0, 0x80000000, RZ, 0xc0, !PT ;  /* 0x8000000000007812 */ /* 0x000fc800078ec0ff */
[----:B------:R-:W-:Y:S01]  /*3bf0*/  LOP3.LUT R0, R0, 0x7f800000, RZ, 0xfc, !PT ;  /* 0x7f80000000007812 */ /* 0x000fe200078efcff */
[----:B------:R-:W-:Y:S06]  /*3c00*/  BRA `(.L_x_67) ;  /* 0x0000000000047947 */ /* 0x000fec0003800000 */
.L_x_65:
[----:B------:R-:W-:-:S07]  /*3c10*/  IMAD R0, R17, 0x800000, R0 ;  /* 0x0080000011007824 */ /* 0x000fce00078e0200 */
.L_x_67:
[----:B------:R-:W-:Y:S05]  /*3c20*/  BSYNC.RECONVERGENT B2 ;  /* 0x0000000000027941 */ /* 0x000fea0003800200 */
.L_x_64:
[----:B------:R-:W-:Y:S05]  /*3c30*/  BRA `(.L_x_68) ;  /* 0x0000000000207947 */ /* 0x000fea0003800000 */
.L_x_63:
[----:B------:R-:W-:-:S04]  /*3c40*/  LOP3.LUT R0, R22, 0x80000000, R0, 0x48, !PT ;  /* 0x8000000016007812 */ /* 0x000fc800078e4800 */
[----:B------:R-:W-:Y:S01]  /*3c50*/  LOP3.LUT R0, R0, 0x7f800000, RZ, 0xfc, !PT ;  /* 0x7f80000000007812 */ /* 0x000fe200078efcff */
[----:B------:R-:W-:Y:S06]  /*3c60*/  BRA `(.L_x_68) ;  /* 0x0000000000147947 */ /* 0x000fec0003800000 */
.L_x_62:
[----:B------:R-:W-:Y:S01]  /*3c70*/  LOP3.LUT R0, R22, 0x80000000, R0, 0x48, !PT ;  /* 0x8000000016007812 */ /* 0x000fe200078e4800 */
[----:B------:R-:W-:Y:S06]  /*3c80*/  BRA `(.L_x_68) ;  /* 0x00000000000c7947 */ /* 0x000fec0003800000 */
.L_x_61:
[----:B------:R-:W0:Y:S01]  /*3c90*/  MUFU.RSQ R0, -QNAN ;  /* 0xffc0000000007908 */ /* 0x000e220000001400 */
[----:B------:R-:W-:Y:S05]  /*3ca0*/  BRA `(.L_x_68) ;  /* 0x0000000000047947 */ /* 0x000fea0003800000 */
.L_x_60:
[----:B------:R-:W-:-:S07]  /*3cb0*/  FADD.FTZ R0, R0, R22 ;  /* 0x0000001600007221 */ /* 0x000fce0000010000 */
.L_x_68:
[----:B------:R-:W-:Y:S05]  /*3cc0*/  BSYNC.RECONVERGENT B1 ;  /* 0x0000000000017941 */ /* 0x000fea0003800200 */
.L_x_58:
[----:B------:R-:W-:-:S04]  /*3cd0*/  HFMA2 R19, -RZ, RZ, 0, 0 ;  /* 0x00000000ff137431 */ /* 0x000fc800000001ff */
[----:B0-----:R-:W-:Y:S05]  /*3ce0*/  RET.REL.NODEC R18 `(_Z21LDLt_max_row_k_SHAREDPfi) ;  /* 0xffffffc012c47950 */ /* 0x001fea0003c3ffff */
.L_x_69:
[----:B------:R-:W-:-:S00]  /*3cf0*/  BRA `(.L_x_69) ;  /* 0xfffffffc00fc7947 */ /* 0x000fc0000383ffff */
[----:B------:R-:W-:-:S00]  /*3d00*/  NOP ;  /* 0x0000000000007918 */ /* 0x000fc00000000000 */
[----:B------:R-:W-:-:S00]  /*3d10*/  NOP ;  /* 0x0000000000007918 */ /* 0x000fc00000000000 */
[----:B------:R-:W-:-:S00]  /*3d20*/  NOP ;  /* 0x0000000000007918 */ /* 0x000fc00000000000 */
[----:B------:R-:W-:-:S00]  /*3d30*/  NOP ;  /* 0x0000000000007918 */ /* 0x000fc00000000000 */
[----:B------:R-:W-:-:S00]  /*3d40*/  NOP ;  /* 0x0000000000007918 */ /* 0x000fc00000000000 */
[----:B------:R-:W-:-:S00]  /*3d50*/  NOP ;  /* 0x0000000000007918 */ /* 0x000fc00000000000 */
[----:B------:R-:W-:-:S00]  /*3d60*/  NOP ;  /* 0x0000000000007918 */ /* 0x000fc00000000000 */
[----:B------:R-:W-:-:S00]  /*3d70*/  NOP ;  /* 0x0000000000007918 */ /* 0x000fc00000000000 */
.L_x_148:


//--------------------- .text._Z14LDLt_max_row_kPfi --------------------------
	.section	.text._Z14LDLt_max_row_kPfi,"ax",@progbits
	.align	128
        .global         _Z14LDLt_max_row_kPfi
        .type           _Z14LDLt_max_row_kPfi,@function
        .size           _Z14LDLt_max_row_kPfi,(.L_x_149 - _Z14LDLt_max_row_kPfi)
        .other          _Z14LDLt_max_row_kPfi,@"STO_CUDA_ENTRY STV_DEFAULT"
_Z14LDLt_max_row_kPfi:
.text._Z14LDLt_max_row_kPfi:
[----:B------:R-:W-:Y:S08]  /*0000*/  LDC R1, c[0x0][0x37c] ;  /* 0x0000df00ff017b82 */ /* 0x000ff00000000800 */
[----:B------:R-:W0:Y:S01]  /*0010*/  LDC R5, c[0x0][0x388] ;  /* 0x0000e200ff057b82 */ /* 0x000e220000000800 */
[----:B------:R-:W1:Y:S07]  /*0020*/  S2R R8, SR_TID.X ;  /* 0x0000000000087919 */ /* 0x000e6e0000002100 */
[----:B------:R-:W2:Y:S08]  /*0030*/  LDC R10, c[0x0][0x360] ;  /* 0x0000d800ff0a7b82 */ /* 0x000eb00000000800 */
[----:B------:R-:W3:Y:S01]  /*0040*/  S2UR UR4, SR_CTAID.X ;  /* 0x00000000000479c3 */ /* 0x000ee20000002500 */
[----:B0-----:R-:W0:Y:S08]  /*0050*/  I2F.U32.RP R0, R5 ;  /* 0x0000000500007306 */ /* 0x001e300000209000 */
[----:B0-----:R-:W0:Y:S02]  /*0060*/  MUFU.RCP R0, R0 ;  /* 0x0000000000007308 */ /* 0x001e240000001000 */
[----:B0-----:R-:W-:-:S06]  /*0070*/  IADD3 R2, PT, PT, R0, 0xffffffe, RZ ;  /* 0x0ffffffe00027810 */ /* 0x001fcc0007ffe0ff */
[----:B------:R0:W4:Y:S02]  /*0080*/  F2I.FTZ.U32.TRUNC.NTZ R3, R2 ;  /* 0x0000000200037305 */ /* 0x000124000021f000 */
[----:B0-----:R-:W-:Y:S01]  /*0090*/  IMAD.MOV.U32 R2, RZ, RZ, RZ ;  /* 0x000000ffff027224 */ /* 0x001fe200078e00ff */
[----:B----4-:R-:W-:-:S05]  /*00a0*/  IADD3 R4, PT, PT, RZ, -R3, RZ ;  /* 0x80000003ff047210 */ /* 0x010fca0007ffe0ff */
[----:B------:R-:W-:-:S04]  /*00b0*/  IMAD R7, R4, R5, RZ ;  /* 0x0000000504077224 */ /* 0x000fc800078e02ff */
[----:B------:R-:W-:-:S06]  /*00c0*/  IMAD.HI.U32 R3, R3, R7, R2 ;  /* 0x0000000703037227 */ /* 0x000fcc00078e0002 */
[----:B-1----:R-:W-:-:S04]  /*00d0*/  IMAD.HI.U32 R4, R3, R8, RZ ;  /* 0x0000000803047227 */ /* 0x002fc800078e00ff */
[----:B--2---:R-:W-:Y:S01]  /*00e0*/  IMAD.HI.U32 R6, R3, R10, RZ ;  /* 0x0000000a03067227 */ /* 0x004fe200078e00ff */
[----:B------:R-:W-:Y:S02]  /*00f0*/  IADD3 R0, PT, PT, -R4, RZ, RZ ;  /* 0x000000ff04007210 */ /* 0x000fe40007ffe1ff */
[----:B------:R-:W-:Y:S02]  /*0100*/  LOP3.LUT R3, RZ, R5, RZ, 0x33, !PT ;  /* 0x00000005ff037212 */ /* 0x000fe400078e33ff */
[----:B------:R-:W-:Y:S01]  /*0110*/  IADD3 R2, PT, PT, -R6, RZ, RZ ;  /* 0x000000ff06027210 */ /* 0x000fe20007ffe1ff */
[----:B------:R-:W-:-:S04]  /*0120*/  IMAD R0, R5, R0, R8 ;  /* 0x0000000005007224 */ /* 0x000fc800078e0208 */
[----:B------:R-:W-:Y:S01]  /*0130*/  IMAD R2, R5, R2, R10 ;  /* 0x0000000205027224 */ /* 0x000fe200078e020a */
[----:B------:R-:W-:-:S04]  /*0140*/  ISETP.GE.U32.AND P3, PT, R0, R5, PT ;  /* 0x000000050000720c */ /* 0x000fc80003f66070 */
[----:B------:R-:W-:-:S09]  /*0150*/  ISETP.GE.U32.AND P0, PT, R2, R5, PT ;  /* 0x000000050200720c */ /* 0x000fd20003f06070 */
[--C-:B------:R-:W-:Y:S01]  /*0160*/  @P3 IMAD.IADD R0, R0, 0x1, -R5.reuse ;  /* 0x0000000100003824 */ /* 0x100fe200078e0a05 */
[----:B------:R-:W-:Y:S02]  /*0170*/  @P3 IADD3 R4, PT, PT, R4, 0x1, RZ ;  /* 0x0000000104043810 */ /* 0x000fe40007ffe0ff */
[C---:B------:R-:W-:Y:S02]  /*0180*/  ISETP.NE.U32.AND P3, PT, R5.reuse, RZ, PT ;  /* 0x000000ff0500720c */ /* 0x040fe40003f65070 */
[-C--:B------:R-:W-:Y:S01]  /*0190*/  ISETP.GE.U32.AND P1, PT, R0, R5.reuse, PT ;  /* 0x000000050000720c */ /* 0x080fe20003f26070 */
[-C--:B------:R-:W-:Y:S01]  /*01a0*/  IMAD R0, R5, R5.reuse, R5 ;  /* 0x0000000505007224 */ /* 0x080fe200078e0205 */
[-C--:B------:R-:W-:Y:S02]  /*01b0*/  @P0 IADD3 R2, PT, PT, R2, -R5.reuse, RZ ;  /* 0x8000000502020210 */ /* 0x080fe40007ffe0ff */
[----:B------:R-:W-:Y:S02]  /*01c0*/  @P0 IADD3 R6, PT, PT, R6, 0x1, RZ ;  /* 0x0000000106060810 */ /* 0x000fe40007ffe0ff */
[----:B------:R-:W-:-:S02]  /*01d0*/  ISETP.GE.U32.AND P2, PT, R2, R5, PT ;  /* 0x000000050200720c */ /* 0x000fc40003f46070 */
[----:B------:R-:W-:Y:S02]  /*01e0*/  ISETP.GE.AND P0, PT, R5, 0x1, PT ;  /* 0x000000010500780c */ /* 0x000fe40003f06270 */
[----:B------:R-:W-:-:S03]  /*01f0*/  LEA.HI R0, R0, R0, RZ, 0x1 ;  /* 0x0000000000007211 */ /* 0x000fc600078f08ff */
[----:B------:R-:W-:-:S05]  /*0200*/  @P1 VIADD R4, R4, 0x1 ;  /* 0x0000000104041836 */ /* 0x000fca0000000000 */
[----:B------:R-:W-:Y:S02]  /*0210*/  SEL R4, R3, R4, !P3 ;  /* 0x0000000403047207 */ /* 0x000fe40005800000 */
[----:B------:R-:W-:-:S03]  /*0220*/  @P2 IADD3 R6, PT, PT, R6, 0x1, RZ ;  /* 0x0000000106062810 */ /* 0x000fc60007ffe0ff */
[----:B------:R-:W-:Y:S01]  /*0230*/  IMAD.MOV R19, RZ, RZ, -R4 ;  /* 0x000000ffff137224 */ /* 0x000fe200078e0a04 */
[----:B------:R-:W-:-:S03]  /*0240*/  SEL R3, R3, R6, !P3 ;  /* 0x0000000603037207 */ /* 0x000fc60005800000 */
[----:B------:R-:W-:Y:S01]  /*0250*/  IMAD R19, R5, R19, R8 ;  /* 0x0000001305137224 */ /* 0x000fe200078e0208 */
[----:B---3--:R-:W-:Y:S06]  /*0260*/  @!P0 EXIT ;  /* 0x000000000000894d */ /* 0x008fec0003800000 */
[----:B------:R-:W-:Y:S01]  /*0270*/  LEA.HI.SX32 R0, R0, R5, 0x1f ;  /* 0x0000000500007211 */ /* 0x000fe200078ffaff */
[----:B------:R-:W-:Y:S02]  /*0280*/  IMAD R3, R3, UR4, R4 ;  /* 0x0000000403037c24 */ /* 0x000fe4000f8e0204 */
[----:B------:R-:W-:Y:S02]  /*0290*/  HFMA2 R16, -RZ, RZ, 0, 0 ;  /* 0x00000000ff107431 */ /* 0x000fe400000001ff */
[----:B------:R-:W-:Y:S01]  /*02a0*/  IMAD R13, R19, R19, R19 ;  /* 0x00000013130d7224 */ /* 0x000fe200078e0213 */
[----:B------:R-:W-:Y:S01]  /*02b0*/  PRMT R15, RZ, 0x7610, R15 ;  /* 0x00007610ff0f7816 */ /* 0x000fe2000000000f */
[----:B------:R-:W-:Y:S01]  /*02c0*/  IMAD R17, R0, R3, RZ ;  /* 0x0000000300117224 */ /* 0x000fe200078e02ff */
[----:B------:R-:W-:Y:S01]  /*02d0*/  PRMT R14, RZ, 0x7610, R14 ;  /* 0x00007610ff0e7816 */ /* 0x000fe2000000000e */
[----:B------:R-:W0:Y:S01]  /*02e0*/  LDCU.64 UR6, c[0x0][0x358] ;  /* 0x00006b00ff0677ac */ /* 0x000e220008000a00 */
[----:B------:R-:W-:-:S02]  /*02f0*/  LEA.HI R13, R13, R5, RZ, 0x1f ;  /* 0x000000050d0d7211 */ /* 0x000fc400078ff8ff */
[----:B------:R-:W-:-:S07]  /*0300*/  IADD3 R12, PT, PT, R17, R5, RZ ;  /* 0x00000005110c7210 */ /* 0x000fce0007ffe0ff */
.L_x_96:
[----:B0---4-:R-:W1:Y:S01]  /*0310*/  LDC.64 R4, c[0x0][0x380] ;  /* 0x0000e000ff047b82 */ /* 0x011e620000000a00 */
[----:B------:R-:W-:Y:S01]  /*0320*/  ISETP.NE.AND P0, PT, R16, RZ, PT ;  /* 0x000000ff1000720c */ /* 0x000fe20003f05270 */
[----:B--23--:R-:W-:Y:S01]  /*0330*/  IMAD.IADD R3, R17, 0x1, R16 ;  /* 0x0000000111037824 */ /* 0x00cfe200078e0210 */
[----:B------:R-:W-:Y:S02]  /*0340*/  BSSY.RECONVERGENT B0, `(.L_x_70) ;  /* 0x000007c000007945 */ /* 0x000fe40003800200 */
[----:B------:R-:W-:Y:S01]  /*0350*/  ISETP.NE.OR P0, PT, R19, RZ, !P0 ;  /* 0x000000ff1300720c */ /* 0x000fe20004705670 */
[----:B-1----:R-:W-:-:S12]  /*0360*/  IMAD.WIDE R2, R3, 0x4, R4 ;  /* 0x0000000403027825 */ /* 0x002fd800078e0204 */
[----:B-----5:R-:W-:Y:S05]  /*0370*/  @P0 BRA `(.L_x_71) ;  /* 0x0000000400e00947 */ /* 0x020fea0003800000 */
[----:B0-----:R0:W5:Y:S01]  /*0380*/  LDG.E R7, desc[UR6][R2.64] ;  /* 0x0000000602077981 */ /* 0x001162000c1e1900 */
[C---:B------:R-:W-:Y:S01]  /*0390*/  IADD3 R0, PT, PT, R16.reuse, -0x1, RZ ;  /* 0xffffffff10007810 */ /* 0x040fe20007ffe0ff */
[C---:B------:R-:W-:Y:S01]  /*03a0*/  IMAD R21, R16.reuse, R16, R16 ;  /* 0x0000001010157224 */ /* 0x040fe200078e0210 */
[----:B------:R-:W-:Y:S02]  /*03b0*/  LOP3.LUT P1, RZ, R16, 0x7, RZ, 0xc0, !PT ;  /* 0x0000000710ff7812 */ /* 0x000fe4000782c0ff */
[----:B------:R-:W-:Y:S02]  /*03c0*/  ISETP.GE.U32.AND P0, PT, R0, 0x7, PT ;  /* 0x000000070000780c */ /* 0x000fe40003f06070 */
[----:B------:R-:W-:Y:S02]  /*03d0*/  MOV R0, RZ ;  /* 0x000000ff00007202 */ /* 0x000fe40000000f00 */
[----:B------:R-:W-:-:S09]  /*03e0*/  LEA.HI R21, R21, R12, RZ, 0x1f ;  /* 0x0000000c15157211 */ /* 0x000fd200078ff8ff */
[----:B0-----:R-:W-:Y:S05]  /*03f0*/  @!P0 BRA `(.L_x_72) ;  /* 0x0000000000d08947 */ /* 0x001fea0003800000 */
[C---:B------:R-:W-:Y:S01]  /*0400*/  LOP3.LUT R6, R16.reuse, 0xfffffff8, RZ, 0xc0, !PT ;  /* 0xfffffff810067812 */ /* 0x040fe200078ec0ff */
[----:B------:R-:W-:Y:S01]  /*0410*/  UMOV UR4, URZ ;  /* 0x000000ff00047c82 */ /* 0x000fe20008000000 */
[----:B------:R-:W-:-:S03]  /*0420*/  LOP3.LUT R0, R16, 0x7ffffff8, RZ, 0xc0, !PT ;  /* 0x7ffffff810007812 */ /* 0x000fc600078ec0ff */
[----:B------:R-:W-:-:S07]  /*0430*/  IMAD.MOV R6, RZ, RZ, -R6 ;  /* 0x000000ffff067224 */ /* 0x000fce00078e0a06 */
.L_x_73:
[----:B------:R-:W-:Y:S02]  /*0440*/  IADD3 R9, PT, PT, R17, UR4, RZ ;  /* 0x0000000411097c10 */ /* 0x000fe4000fffe0ff */
[----:B------:R-:W-:-:S03]  /*0450*/  IADD3 R11, PT, PT, R21, UR4, RZ ;  /* 0x00000004150b7c10 */ /* 0x000fc6000fffe0ff */
[----:B------:R-:W-:-:S04]  /*0460*/  IMAD.WIDE R8, R9, 0x4, R4 ;  /* 0x0000000409087825 */ /* 0x000fc800078e0204 */
[----:B------:R-:W-:Y:S01]  /*0470*/  IMAD.WIDE R10, R11, 0x4, R4 ;  /* 0x000000040b0a7825 */ /* 0x000fe200078e0204 */
[----:B------:R-:W2:Y:S04]  /*0480*/  LDG.E R18, desc[UR6][R8.64] ;  /* 0x0000000608127981 */ /* 0x000ea8000c1e1900 */
[----:B------:R-:W2:Y:S02]  /*0490*/  LDG.E R20, desc[UR6][R10.64] ;  /* 0x000000060a147981 */ /* 0x000ea4000c1e1900 */
[----:B--2---:R-:W-:-:S04]  /*04a0*/  FMUL R18, R18, R20 ;  /* 0x0000001412127220 */ /* 0x004fc80000400000 */
[----:B-1---5:R-:W-:-:S05]  /*04b0*/  FFMA R7, -R20, R18, R7 ;  /* 0x0000001214077223 */ /* 0x022fca0000000107 */
[----:B------:R0:W-:Y:S04]  /*04c0*/  STG.E desc[UR6][R2.64], R7 ;  /* 0x0000000702007986 */ /* 0x0001e8000c101906 */
[----:B------:R-:W2:Y:S04]  /*04d0*/  LDG.E R18, desc[UR6][R8.64+0x4] ;  /* 0x0000040608127981 */ /* 0x000ea8000c1e1900 */
[----:B------:R-:W2:Y:S02]  /*04e0*/  LDG.E R20, desc[UR6][R10.64+0x4] ;  /* 0x000004060a147981 */ /* 0x000ea4000c1e1900 */
[----:B--2---:R-:W-:-:S04]  /*04f0*/  FMUL R18, R18, R20 ;  /* 0x0000001412127220 */ /* 0x004fc80000400000 */
[----:B------:R-:W-:-:S05]  /*0500*/  FFMA R23, -R20, R18, R7 ;  /* 0x0000001214177223 */ /* 0x000fca0000000107 */
[----:B------:R1:W-:Y:S04]  /*0510*/  STG.E desc[UR6][R2.64], R23 ;  /* 0x0000001702007986 */ /* 0x0003e8000c101906 */
[----:B------:R-:W2:Y:S04]  /*0520*/  LDG.E R18, desc[UR6][R8.64+0x8] ;  /* 0x0000080608127981 */ /* 0x000ea8000c1e1900 */
[----:B------:R-:W2:Y:S02]  /*0530*/  LDG.E R20, desc[UR6][R10.64+0x8] ;  /* 0x000008060a147981 */ /* 0x000ea4000c1e1900 */
[----:B--2---:R-:W-:-:S04]  /*0540*/  FMUL R18, R18, R20 ;  /* 0x0000001412127220 */ /* 0x004fc80000400000 */
[----:B------:R-:W-:-:S05]  /*0550*/  FFMA R25, -R20, R18, R23 ;  /* 0x0000001214197223 */ /* 0x000fca0000000117 */
[----:B------:R2:W-:Y:S04]  /*0560*/  STG.E desc[UR6][R2.64], R25 ;  /* 0x0000001902007986 */ /* 0x0005e8000c101906 */
[----:B0-----:R-:W3:Y:S04]  /*0570*/  LDG.E R7, desc[UR6][R8.64+0xc] ;  /* 0x00000c0608077981 */ /* 0x001ee8000c1e1900 */
[----:B------:R-:W3:Y:S02]  /*0580*/  LDG.E R18, desc[UR6][R10.64+0xc] ;  /* 0x00000c060a127981 */ /* 0x000ee4000c1e1900 */
[----:B---3--:R-:W-:-:S04]  /*0590*/  FMUL R7, R7, R18 ;  /* 0x0000001207077220 */ /* 0x008fc80000400000 */
[----:B------:R-:W-:-:S05]  /*05a0*/  FFMA R7, -R18, R7, R25 ;  /* 0x0000000712077223 */ /* 0x000fca0000000119 */
[----:B------:R0:W-:Y:S04]  /*05b0*/  STG.E desc[UR6][R2.64], R7 ;  /* 0x0000000702007986 */ /* 0x0001e8000c101906 */
[----:B------:R-:W3:Y:S04]  /*05c0*/  LDG.E R18, desc[UR6][R8.64+0x10] ;  /* 0x0000100608127981 */ /* 0x000ee8000c1e1900 */
[----:B------:R-:W3:Y:S02]  /*05d0*/  LDG.E R20, desc[UR6][R10.64+0x10] ;  /* 0x000010060a147981 */ /* 0x000ee4000c1e1900 */
[----:B---3--:R-:W-:-:S04]  /*05e0*/  FMUL R18, R18, R20 ;  /* 0x0000001412127220 */ /* 0x008fc80000400000 */
[----:B-1----:R-:W-:-:S05]  /*05f0*/  FFMA R23, -R20, R18, R7 ;  /* 0x0000001214177223 */ /* 0x002fca0000000107 */
[----:B------:R1:W-:Y:S04]  /*0600*/  STG.E desc[UR6][R2.64], R23 ;  /* 0x0000001702007986 */ /* 0x0003e8000c101906 */
[----:B------:R-:W3:Y:S04]  /*0610*/  LDG.E R18, desc[UR6][R8.64+0x14] ;  /* 0x0000140608127981 */ /* 0x000ee8000c1e1900 */
[----:B------:R-:W3:Y:S02]  /*0620*/  LDG.E R20, desc[UR6][R10.64+0x14] ;  /* 0x000014060a147981 */ /* 0x000ee4000c1e1900 */
[----:B---3--:R-:W-:-:S04]  /*0630*/  FMUL R18, R18, R20 ;  /* 0x0000001412127220 */ /* 0x008fc80000400000 */
[----:B--2---:R-:W-:-:S05]  /*0640*/  FFMA R25, -R20, R18, R23 ;  /* 0x0000001214197223 */ /* 0x004fca0000000117 */
[----:B------:R1:W-:Y:S04]  /*0650*/  STG.E desc[UR6][R2.64], R25 ;  /* 0x0000001902007986 */ /* 0x0003e8000c101906 */
[----:B0-----:R-:W2:Y:S04]  /*0660*/  LDG.E R7, desc[UR6][R8.64+0x18] ;  /* 0x0000180608077981 */ /* 0x001ea8000c1e1900 */
[----:B------:R-:W2:Y:S02]  /*0670*/  LDG.E R18, desc[UR6][R10.64+0x18] ;  /* 0x000018060a127981 */ /* 0x000ea4000c1e1900 */
[----:B--2---:R-:W-:-:S04]  /*0680*/  FMUL R7, R7, R18 ;  /* 0x0000001207077220 */ /* 0x004fc80000400000 */
[----:B------:R-:W-:-:S05]  /*0690*/  FFMA R27, -R18, R7, R25 ;  /* 0x00000007121b7223 */ /* 0x000fca0000000119 */
[----:B------:R1:W-:Y:S04]  /*06a0*/  STG.E desc[UR6][R2.64], R27 ;  /* 0x0000001b02007986 */ /* 0x0003e8000c101906 */
[----:B------:R-:W2:Y:S04]  /*06b0*/  LDG.E R7, desc[UR6][R8.64+0x1c] ;  /* 0x00001c0608077981 */ /* 0x000ea8000c1e1900 */
[----:B------:R-:W2:Y:S01]  /*06c0*/  LDG.E R18, desc[UR6][R10.64+0x1c] ;  /* 0x00001c060a127981 */ /* 0x000ea2000c1e1900 */
[----:B------:R-:W-:Y:S01]  /*06d0*/  VIADD R6, R6, 0x8 ;  /* 0x0000000806067836 */ /* 0x000fe20000000000 */
[----:B------:R-:W-:-:S04]  /*06e0*/  UIADD3 UR4, UPT, UPT, UR4, 0x8, URZ ;  /* 0x0000000804047890 */ /* 0x000fc8000fffe0ff */
[----:B------:R-:W-:Y:S01]  /*06f0*/  ISETP.NE.AND P0, PT, R6, RZ, PT ;  /* 0x000000ff0600720c */ /* 0x000fe20003f05270 */
[----:B--2---:R-:W-:-:S04]  /*0700*/  FMUL R7, R7, R18 ;  /* 0x0000001207077220 */ /* 0x004fc80000400000 */
[----:B------:R-:W-:-:S05]  /*0710*/  FFMA R7, -R18, R7, R27 ;  /* 0x0000000712077223 */ /* 0x000fca000000011b */
[----:B------:R1:W-:Y:S03]  /*0720*/  STG.E desc[UR6][R2.64], R7 ;  /* 0x0000000702007986 */ /* 0x0003e6000c101906 */
[----:B------:R-:W-:Y:S05]  /*0730*/  @P0 BRA `(.L_x_73) ;  /* 0xfffffffc00400947 */ /* 0x000fea000383ffff */
.L_x_72:
[----:B------:R-:W-:Y:S05]  /*0740*/  @!P1 BRA `(.L_x_71) ;  /* 0x0000000000ec9947 */ /* 0x000fea0003800000 */
[----:B------:R-:W-:-:S04]  /*0750*/  LOP3.LUT R8, R14, 0x7, RZ, 0xc0, !PT ;  /* 0x000000070e087812 */ /* 0x000fc800078ec0ff */
[C---:B------:R-:W-:Y:S02]  /*0760*/  IADD3 R6, PT, PT, R8.reuse, -0x1, RZ ;  /* 0xffffffff08067810 */ /* 0x040fe40007ffe0ff */
[----:B------:R-:W-:Y:S02]  /*0770*/  LOP3.LUT P1, RZ, R8, 0x3, RZ, 0xc0, !PT ;  /* 0x0000000308ff7812 */ /* 0x000fe4000782c0ff */
[----:B------:R-:W-:-:S13]  /*0780*/  ISETP.GE.U32.AND P0, PT, R6, 0x3, PT ;  /* 0x000000030600780c */ /* 0x000fda0003f06070 */
[----:B------:R-:W-:Y:S05]  /*0790*/  @!P0 BRA `(.L_x_74) ;  /* 0x0000000000648947 */ /* 0x000fea0003800000 */
[----:B------:R-:W-:Y:S01]  /*07a0*/  IADD3 R9, PT, PT, R17, R0, RZ ;  /* 0x0000000011097210 */ /* 0x000fe20007ffe0ff */
[----:B------:R-:W-:-:S04]  /*07b0*/  IMAD.IADD R11, R21, 0x1, R0 ;  /* 0x00000001150b7824 */ /* 0x000fc800078e0200 */
        /* <DEDUP_REMOVED lines=12> */
[----:B------:R-:W3:Y:S04]  /*0880*/  LDG.E R6, desc[UR6][R8.64+0x8] ;  /* 0x0000080608067981 */ /* 0x000ee8000c1e1900 */
[----:B------:R-:W3:Y:S02]  /*0890*/  LDG.E R18, desc[UR6][R10.64+0x8] ;  /* 0x000008060a127981 */ /* 0x000ee4000c1e1900 */
[----:B---3--:R-:W-:-:S04]  /*08a0*/  FMUL R6, R6, R18 ;  /* 0x0000001206067220 */ /* 0x008fc80000400000 */
[----:B------:R-:W-:-:S05]  /*08b0*/  FFMA R25, -R18, R6, R23 ;  /* 0x0000000612197223 */ /* 0x000fca0000000117 */
[----:B------:R2:W-:Y:S04]  /*08c0*/  STG.E desc[UR6][R2.64], R25 ;  /* 0x0000001902007986 */ /* 0x0005e8000c101906 */
[----:B------:R-:W3:Y:S04]  /*08d0*/  LDG.E R6, desc[UR6][R8.64+0xc] ;  /* 0x00000c0608067981 */ /* 0x000ee8000c1e1900 */
[----:B------:R-:W3:Y:S01]  /*08e0*/  LDG.E R18, desc[UR6][R10.64+0xc] ;  /* 0x00000c060a127981 */ /* 0x000ee2000c1e1900 */
[----:B------:R-:W-:Y:S01]  /*08f0*/  IADD3 R0, PT, PT, R0, 0x4, RZ ;  /* 0x0000000400007810 */ /* 0x000fe20007ffe0ff */
[----:B---3--:R-:W-:-:S04]  /*0900*/  FMUL R6, R6, R18 ;  /* 0x0000001206067220 */ /* 0x008fc80000400000 */
[----:B0-----:R-:W-:-:S05]  /*0910*/  FFMA R7, -R18, R6, R25 ;  /* 0x0000000612077223 */ /* 0x001fca0000000119 */
[----:B------:R2:W-:Y:S02]  /*0920*/  STG.E desc[UR6][R2.64], R7 ;  /* 0x0000000702007986 */ /* 0x0005e4000c101906 */
.L_x_74:
[----:B------:R-:W-:Y:S05]  /*0930*/  @!P1 BRA `(.L_x_71) ;  /* 0x0000000000709947 */ /* 0x000fea0003800000 */
[----:B------:R-:W-:-:S04]  /*0940*/  LOP3.LUT R6, R15, 0x3, RZ, 0xc0, !PT ;  /* 0x000000030f067812 */ /* 0x000fc800078ec0ff */
[----:B------:R-:W-:-:S13]  /*0950*/  ISETP.NE.AND P0, PT, R6, 0x1, PT ;  /* 0x000000010600780c */ /* 0x000fda0003f05270 */
[----:B------:R-:W-:Y:S01]  /*0960*/  @P0 IADD3 R11, PT, PT, R17, R0, RZ ;  /* 0x00000000110b0210 */ /* 0x000fe20007ffe0ff */
[----:B------:R-:W-:-:S04]  /*0970*/  @P0 IMAD.IADD R9, R21, 0x1, R0 ;  /* 0x0000000115090824 */ /* 0x000fc800078e0200 */
[----:B------:R-:W-:-:S04]  /*0980*/  @P0 IMAD.WIDE R10, R11, 0x4, R4 ;  /* 0x000000040b0a0825 */ /* 0x000fc800078e0204 */
[----:B------:R-:W-:Y:S01]  /*0990*/  @P0 IMAD.WIDE R8, R9, 0x4, R4 ;  /* 0x0000000409080825 */ /* 0x000fe200078e0204 */
[----:B------:R-:W3:Y:S04]  /*09a0*/  @P0 LDG.E R6, desc[UR6][R10.64] ;  /* 0x000000060a060981 */ /* 0x000ee8000c1e1900 */
[----:B------:R-:W3:Y:S01]  /*09b0*/  @P0 LDG.E R18, desc[UR6][R8.64] ;  /* 0x0000000608120981 */ /* 0x000ee2000c1e1900 */
[----:B------:R-:W-:-:S04]  /*09c0*/  LOP3.LUT R20, R15, 0x1, RZ, 0xc0, !PT ;  /* 0x000000010f147812 */ /* 0x000fc800078ec0ff */
[----:B------:R-:W-:Y:S01]  /*09d0*/  ISETP.NE.U32.AND P1, PT, R20, 0x1, PT ;  /* 0x000000011400780c */ /* 0x000fe20003f25070 */
[----:B---3--:R-:W-:-:S04]  /*09e0*/  @P0 FMUL R6, R6, R18 ;  /* 0x0000001206060220 */ /* 0x008fc80000400000 */
[----:B-12--5:R-:W-:-:S05]  /*09f0*/  @P0 FFMA R23, -R18, R6, R7 ;  /* 0x0000000612170223 */ /* 0x026fca0000000107 */
[----:B------:R3:W-:Y:S04]  /*0a00*/  @P0 STG.E desc[UR6][R2.64], R23 ;  /* 0x0000001702000986 */ /* 0x0007e8000c101906 */
[----:B------:R-:W2:Y:S04]  /*0a10*/  @P0 LDG.E R6, desc[UR6][R10.64+0x4] ;  /* 0x000004060a060981 */ /* 0x000ea8000c1e1900 */
[----:B------:R-:W2:Y:S01]  /*0a20*/  @P0 LDG.E R18, desc[UR6][R8.64+0x4] ;  /* 0x0000040608120981 */ /* 0x000ea2000c1e1900 */
[----:B------:R-:W-:-:S04]  /*0a30*/  @P0 IADD3 R0, PT, PT, R0, 0x2, RZ ;  /* 0x0000000200000810 */ /* 0x000fc80007ffe0ff */
[----:B------:R-:W-:Y:S01]  /*0a40*/  @!P1 IADD3 R25, PT, PT, R17, R0, RZ ;  /* 0x0000000011199210 */ /* 0x000fe20007ffe0ff */
[----:B------:R-:W-:-:S04]  /*0a50*/  @!P1 IMAD.IADD R27, R21, 0x1, R0 ;  /* 0x00000001151b9824 */ /* 0x000fc800078e0200 */
[----:B------:R-:W-:-:S04]  /*0a60*/  @!P1 IMAD.WIDE R20, R25, 0x4, R4 ;  /* 0x0000000419149825 */ /* 0x000fc800078e0204 */
[----:B------:R-:W-:-:S04]  /*0a70*/  @!P1 IMAD.WIDE R4, R27, 0x4, R4 ;  /* 0x000000041b049825 */ /* 0x000fc800078e0204 */
[----:B--2---:R-:W-:-:S04]  /*0a80*/  @P0 FMUL R6, R6, R18 ;  /* 0x0000001206060220 */ /* 0x004fc80000400000 */
[----:B------:R-:W-:-:S05]  /*0a90*/  @P0 FFMA R7, -R18, R6, R23 ;  /* 0x0000000612070223 */ /* 0x000fca0000000117 */
[----:B------:R3:W-:Y:S04]  /*0aa0*/  @P0 STG.E desc[UR6][R2.64], R7 ;  /* 0x0000000702000986 */ /* 0x0007e8000c101906 */
[----:B------:R-:W2:Y:S04]  /*0ab0*/  @!P1 LDG.E R20, desc[UR6][R20.64] ;  /* 0x0000000614149981 */ /* 0x000ea8000c1e1900 */
[----:B------:R-:W2:Y:S02]  /*0ac0*/  @!P1 LDG.E R4, desc[UR6][R4.64] ;  /* 0x0000000604049981 */ /* 0x000ea4000c1e1900 */
[----:B--2---:R-:W-:-:S04]  /*0ad0*/  @!P1 FMUL R0, R20, R4 ;  /* 0x0000000414009220 */ /* 0x004fc80000400000 */
[----:B------:R-:W-:-:S05]  /*0ae0*/  @!P1 FFMA R9, -R4, R0, R7 ;  /* 0x0000000004099223 */ /* 0x000fca0000000107 */
[----:B------:R3:W-:Y:S02]  /*0af0*/  @!P1 STG.E desc[UR6][R2.64], R9 ;  /* 0x0000000902009986 */ /* 0x0007e4000c101906 */
.L_x_71:
[----:B0-----:R-:W-:Y:S05]  /*0b00*/  BSYNC.RECONVERGENT B0 ;  /* 0x0000000000007941 */ /* 0x001fea0003800200 */
.L_x_70:
[----:B------:R-:W-:Y:S01]  /*0b10*/  BAR.SYNC.DEFER_BLOCKING 0x0 ;  /* 0x0000000000007b1d */ /* 0x000fe20000010000 */
[----:B------:R-:W-:-:S05]  /*0b20*/  ISETP.GE.U32.AND P0, PT, R16, R19, PT ;  /* 0x000000131000720c */ /* 0x000fca0003f06070 */
[----:B------:R-:W-:Y:S08]  /*0b30*/  BSSY.RECONVERGENT B0, `(.L_x_75) ;  /* 0x00000fa000007945 */ /* 0x000ff00003800200 */
[----:B------:R-:W-:Y:S05]  /*0b40*/  @P0 BRA `(.L_x_76) ;  /* 0x0000000c00e00947 */ /* 0x000fea0003800000 */
[----:B------:R-:W4:Y:S01]  /*0b50*/  LDG.E R21, desc[UR6][R2.64] ;  /* 0x0000000602157981 */ /* 0x000f22000c1e1900 */
[----:B------:R-:W-:-:S05]  /*0b60*/  IMAD.WIDE.U32 R4, R13, 0x4, R2 ;  /* 0x000000040d047825 */ /* 0x000fca00078e0002 */
[----:B------:R-:W2:Y:S01]  /*0b70*/  LDG.E R0, desc[UR6][R4.64] ;  /* 0x0000000604007981 */ /* 0x000ea2000c1e1900 */
[----:B------:R-:W-:Y:S01]  /*0b80*/  BSSY.RECONVERGENT B1, `(.L_x_77) ;  /* 0x000000e000017945 */ /* 0x000fe20003800200 */
[----:B------:R-:W-:Y:S01]  /*0b90*/  ISETP.NE.AND P2, PT, R16, RZ, PT ;  /* 0x000000ff1000720c */ /* 0x000fe20003f45270 */
[----:B----4-:R-:W1:Y:S08]  /*0ba0*/  MUFU.RCP R6, R21 ;  /* 0x0000001500067308 */ /* 0x010e700000001000 */
[----:B--2---:R-:W0:Y:S01]  /*0bb0*/  FCHK P0, R0, R21 ;  /* 0x0000001500007302 */ /* 0x004e220000000000 */
[----:B-1-3-5:R-:W-:-:S04]  /*0bc0*/  FFMA R7, -R21, R6, 1 ;  /* 0x3f80000015077423 */ /* 0x02afc80000000106 */
[----:B------:R-:W-:-:S04]  /*0bd0*/  FFMA R7, R6, R7, R6 ;  /* 0x0000000706077223 */ /* 0x000fc80000000006 */
[----:B------:R-:W-:-:S04]  /*0be0*/  FFMA R6, R0, R7, RZ ;  /* 0x0000000700067223 */ /* 0x000fc800000000ff */
[----:B------:R-:W-:-:S04]  /*0bf0*/  FFMA R8, -R21, R6, R0 ;  /* 0x0000000615087223 */ /* 0x000fc80000000100 */
[----:B------:R-:W-:Y:S01]  /*0c00*/  FFMA R23, R7, R8, R6 ;  /* 0x0000000807177223 */ /* 0x000fe20000000006 */
[----:B0-----:R-:W-:Y:S06]  /*0c10*/  @!P0 BRA `(.L_x_78) ;  /* 0x0000000000108947 */ /* 0x001fec0003800000 */
[----:B------:R-:W-:Y:S02]  /*0c20*/  MOV R3, R21 ;  /* 0x0000001500037202 */ /* 0x000fe40000000f00 */
[----:B------:R-:W-:-:S07]  /*0c30*/  MOV R24, 0xc50 ;  /* 0x00000c5000187802 */ /* 0x000fce0000000f00 */
[----:B------:R-:W-:Y:S05]  /*0c40*/  CALL.REL.NOINC `($__internal_1_$__cuda_sm3x_div_rn_noftz_f32_slowpath) ;  /* 0x0000000c00c47944 */ /* 0x000fea0003c00000 */
[----:B------:R-:W-:-:S07]  /*0c50*/  MOV R23, R0 ;  /* 0x0000000000177202 */ /* 0x000fce0000000f00 */
.L_x_78:
[----:B------:R-:W-:Y:S05]  /*0c60*/  BSYNC.RECONVERGENT B1 ;  /* 0x0000000000017941 */ /* 0x000fea0003800200 */
.L_x_77:
[----:B------:R0:W-:Y:S01]  /*0c70*/  STG.E desc[UR6][R4.64], R23 ;  /* 0x0000001704007986 */ /* 0x0001e2000c101906 */
[----:B------:R-:W-:Y:S05]  /*0c80*/  @!P2 BRA `(.L_x_76) ;  /* 0x0000000c0090a947 */ /* 0x000fea0003800000 */
[C---:B------:R-:W-:Y:S01]  /*0c90*/  ISETP.GE.U32.AND P0, PT, R16.reuse, 0x4, PT ;  /* 0x000000041000780c */ /* 0x040fe20003f06070 */
[----:B------:R-:W-:Y:S02]  /*0ca0*/  IMAD R3, R16, R16, R16 ;  /* 0x0000001010037224 */ /* 0x000fe400078e0210 */
[----:B------:R-:W-:-:S03]  /*0cb0*/  IMAD.MOV.U32 R20, RZ, RZ, RZ ;  /* 0x000000ffff147224 */ /* 0x000fc600078e00ff */
[----:B------:R-:W-:-:S07]  /*0cc0*/  LEA.HI R18, R3, R12, RZ, 0x1f ;  /* 0x0000000c03127211 */ /* 0x000fce00078ff8ff */
[----:B------:R-:W-:Y:S05]  /*0cd0*/  @!P0 BRA `(.L_x_79) ;  /* 0x0000000400e48947 */ /* 0x000fea0003800000 */
[----:B------:R-:W1:Y:S01]  /*0ce0*/  LDC.64 R6, c[0x0][0x380] ;  /* 0x0000e000ff067b82 */ /* 0x000e620000000a00 */
[----:B------:R-:W-:Y:S01]  /*0cf0*/  HFMA2 R22, -RZ, RZ, 0, 0 ;  /* 0x00000000ff167431 */ /* 0x000fe200000001ff */
[----:B------:R-:W-:-:S07]  /*0d00*/  LOP3.LUT R20, R16, 0x7ffffffc, RZ, 0xc0, !PT ;  /* 0x7ffffffc10147812 */ /* 0x000fce00078ec0ff */
.L_x_88:
[CC--:B------:R-:W-:Y:S01]  /*0d10*/  VIMNMX R0, PT, PT, R19.reuse, R22.reuse, !PT ;  /* 0x0000001613007248 */ /* 0x0c0fe20007fe0100 */
[----:B------:R-:W-:Y:S01]  /*0d20*/  IMAD.IADD R9, R18, 0x1, R22 ;  /* 0x0000000112097824 */ /* 0x000fe200078e0216 */
[-C--:B------:R-:W-:Y:S02]  /*0d30*/  VIMNMX R3, PT, PT, R19, R22.reuse, PT ;  /* 0x0000001613037248 */ /* 0x080fe40003fe0100 */
[----:B------:R-:W-:Y:S01]  /*0d40*/  IADD3 R11, PT, PT, R17, R22, RZ ;  /* 0x00000016110b7210 */ /* 0x000fe20007ffe0ff */
[----:B------:R-:W-:Y:S01]  /*0d50*/  IMAD R0, R0, R0, R0 ;  /* 0x0000000000007224 */ /* 0x000fe200078e0200 */
[----:B------:R-:W-:Y:S01]  /*0d60*/  IADD3 R3, PT, PT, R12, R3, RZ ;  /* 0x000000030c037210 */ /* 0x000fe20007ffe0ff */
[----:B-1----:R-:W-:-:S03]  /*0d70*/  IMAD.WIDE R8, R9, 0x4, R6 ;  /* 0x0000000409087825 */ /* 0x002fc600078e0206 */
[----:B------:R-:W-:Y:S01]  /*0d80*/  LEA.HI R3, R0, R3, RZ, 0x1f ;  /* 0x0000000300037211 */ /* 0x000fe200078ff8ff */
[--C-:B------:R-:W-:Y:S01]  /*0d90*/  IMAD.WIDE R10, R11, 0x4, R6.reuse ;  /* 0x000000040b0a7825 */ /* 0x100fe200078e0206 */
[----:B------:R-:W2:Y:S03]  /*0da0*/  LDG.E R25, desc[UR6][R8.64] ;  /* 0x0000000608197981 */ /* 0x000ea6000c1e1900 */
[----:B------:R-:W-:Y:S01]  /*0db0*/  IMAD.WIDE R2, R3, 0x4, R6 ;  /* 0x0000000403027825 */ /* 0x000fe200078e0206 */
[----:B------:R-:W3:Y:S05]  /*0dc0*/  LDG.E R0, desc[UR6][R10.64] ;  /* 0x000000060a007981 */ /* 0x000eea000c1e1900 */
[----:B------:R-:W2:Y:S01]  /*0dd0*/  LDG.E R2, desc[UR6][R2.64] ;  /* 0x0000000602027981 */ /* 0x000ea2000c1e1900 */
[----:B------:R-:W1:Y:S01]  /*0de0*/  MUFU.RCP R24, R21 ;  /* 0x0000001500187308 */ /* 0x000e620000001000 */
[----:B------:R-:W-:Y:S01]  /*0df0*/  BSSY.RECONVERGENT B1, `(.L_x_80) ;  /* 0x000000e000017945 */ /* 0x000fe20003800200 */
[----:B-1----:R-:W-:Y:S01]  /*0e00*/  FFMA R27, -R21, R24, 1 ;  /* 0x3f800000151b7423 */ /* 0x002fe20000000118 */
[----:B--2---:R-:W-:-:S04]  /*0e10*/  FMUL R25, R2, R25 ;  /* 0x0000001902197220 */ /* 0x004fc80000400000 */
[----:B---3--:R-:W-:-:S04]  /*0e20*/  FMUL R26, R25, R0 ;  /* 0x00000000191a7220 */ /* 0x008fc80000400000 */
[----:B------:R-:W1:Y:S01]  /*0e30*/  FCHK P0, R26, R21 ;  /* 0x000000151a007302 */ /* 0x000e620000000000 */
[----:B------:R-:W-:-:S04]  /*0e40*/  FFMA R0, R24, R27, R24 ;  /* 0x0000001b18007223 */ /* 0x000fc80000000018 */
[----:B------:R-:W-:-:S04]  /*0e50*/  FFMA R24, R0, R26, RZ ;  /* 0x0000001a00187223 */ /* 0x000fc800000000ff */
[----:B------:R-:W-:-:S04]  /*0e60*/  FFMA R25, -R21, R24, R26 ;  /* 0x0000001815197223 */ /* 0x000fc8000000011a */
[----:B------:R-:W-:Y:S01]  /*0e70*/  FFMA R0, R0, R25, R24 ;  /* 0x0000001900007223 */ /* 0x000fe20000000018 */
[----:B-1----:R-:W-:Y:S06]  /*0e80*/  @!P0 BRA `(.L_x_81) ;  /* 0x0000000000108947 */ /* 0x002fec0003800000 */
[----:B------:R-:W-:Y:S01]  /*0e90*/  MOV R0, R26 ;  /* 0x0000001a00007202 */ /* 0x000fe20000000f00 */
[----:B------:R-:W-:Y:S01]  /*0ea0*/  IMAD.MOV.U32 R3, RZ, RZ, R21 ;  /* 0x000000ffff037224 */ /* 0x000fe200078e0015 */
[----:B------:R-:W-:-:S07]  /*0eb0*/  MOV R24, 0xed0 ;  /* 0x00000ed000187802 */ /* 0x000fce0000000f00 */
[----:B0-----:R-:W-:Y:S05]  /*0ec0*/  CALL.REL.NOINC `($__internal_1_$__cuda_sm3x_div_rn_noftz_f32_slowpath) ;  /* 0x0000000c00247944 */ /* 0x001fea0003c00000 */
.L_x_81:
[----:B------:R-:W-:Y:S05]  /*0ed0*/  BSYNC.RECONVERGENT B1 ;  /* 0x0000000000017941 */ /* 0x000fea0003800200 */
.L_x_80:
[----:B------:R-:W-:Y:S01]  /*0ee0*/  IADD3 R2, PT, PT, R22, 0x1, RZ ;  /* 0x0000000116027810 */ /* 0x000fe20007ffe0ff */
[----:B0-----:R-:W-:-:S03]  /*0ef0*/  FADD R23, -R0, R23 ;  /* 0x0000001700177221 */ /* 0x001fc60000000100 */
[CC--:B------:R-:W-:Y:S02]  /*0f00*/  VIMNMX R3, PT, PT, R19.reuse, R2.reuse, !PT ;  /* 0x0000000213037248 */ /* 0x0c0fe40007fe0100 */
[----:B------:R-:W-:Y:S01]  /*0f10*/  VIMNMX R25, PT, PT, R19, R2, PT ;  /* 0x0000000213197248 */ /* 0x000fe20003fe0100 */
[----:B------:R0:W-:Y:S02]  /*0f20*/  STG.E desc[UR6][R4.64], R23 ;  /* 0x0000001704007986 */ /* 0x0001e4000c101906 */
[----:B------:R-:W-:Y:S01]  /*0f30*/  IMAD R3, R3, R3, R3 ;  /* 0x0000000303037224 */ /* 0x000fe200078e0203 */
[----:B------:R-:W-:Y:S01]  /*0f40*/  IADD3 R2, PT, PT, R12, R25, RZ ;  /* 0x000000190c027210 */ /* 0x000fe20007ffe0ff */
[----:B------:R-:W2:Y:S03]  /*0f50*/  LDG.E R0, desc[UR6][R10.64+0x4] ;  /* 0x000004060a007981 */ /* 0x000ea6000c1e1900 */
[----:B------:R-:W-:Y:S01]  /*0f60*/  LEA.HI R3, R3, R2, RZ, 0x1f ;  /* 0x0000000203037211 */ /* 0x000fe200078ff8ff */
[----:B------:R-:W3:Y:S04]  /*0f70*/  LDG.E R25, desc[UR6][R8.64+0x4] ;  /* 0x0000040608197981 */ /* 0x000ee8000c1e1900 */
[----:B------:R-:W-:-:S06]  /*0f80*/  IMAD.WIDE R2, R3, 0x4, R6 ;  /* 0x0000000403027825 */ /* 0x000fcc00078e0206 */
[----:B------:R-:W3:Y:S01]  /*0f90*/  LDG.E R2, desc[UR6][R2.64] ;  /* 0x0000000602027981 */ /* 0x000ee2000c1e1900 */
[----:B------:R-:W1:Y:S01]  /*0fa0*/  MUFU.RCP R24, R21 ;  /* 0x0000001500187308 */ /* 0x000e620000001000 */
[----:B------:R-:W-:Y:S01]  /*0fb0*/  BSSY.RECONVERGENT B1, `(.L_x_82) ;  /* 0x000000e000017945 */ /* 0x000fe20003800200 */
[----:B-1----:R-:W-:Y:S01]  /*0fc0*/  FFMA R27, -R21, R24, 1 ;  /* 0x3f800000151b7423 */ /* 0x002fe20000000118 */
[----:B---3--:R-:W-:-:S04]  /*0fd0*/  FMUL R25, R2, R25 ;  /* 0x0000001902197220 */ /* 0x008fc80000400000 */
[----:B--2---:R-:W-:-:S04]  /*0fe0*/  FMUL R26, R25, R0 ;  /* 0x00000000191a7220 */ /* 0x004fc80000400000 */
[----:B------:R-:W1:Y:S01]  /*0ff0*/  FCHK P0, R26, R21 ;  /* 0x000000151a007302 */ /* 0x000e620000000000 */
[----:B------:R-:W-:-:S04]  /*1000*/  FFMA R0, R24, R27, R24 ;  /* 0x0000001b18007223 */ /* 0x000fc80000000018 */
[----:B------:R-:W-:-:S04]  /*1010*/  FFMA R24, R0, R26, RZ ;  /* 0x0000001a00187223 */ /* 0x000fc800000000ff */
[----:B------:R-:W-:-:S04]  /*1020*/  FFMA R25, -R21, R24, R26 ;  /* 0x0000001815197223 */ /* 0x000fc8000000011a */
[----:B------:R-:W-:Y:S01]  /*1030*/  FFMA R0, R0, R25, R24 ;  /* 0x0000001900007223 */ /* 0x000fe20000000018 */
[----:B01----:R-:W-:Y:S06]  /*1040*/  @!P0 BRA `(.L_x_83) ;  /* 0x0000000000108947 */ /* 0x003fec0003800000 */
[----:B------:R-:W-:Y:S01]  /*1050*/  IMAD.MOV.U32 R0, RZ, RZ, R26 ;  /* 0x000000ffff007224 */ /* 0x000fe200078e001a */
[----:B------:R-:W-:Y:S02]  /*1060*/  MOV R3, R21 ;  /* 0x0000001500037202 */ /* 0x000fe40000000f00 */
[----:B------:R-:W-:-:S07]  /*1070*/  MOV R24, 0x1090 ;  /* 0x0000109000187802 */ /* 0x000fce0000000f00 */
[----:B------:R-:W-:Y:S05]  /*1080*/  CALL.REL.NOINC `($__internal_1_$__cuda_sm3x_div_rn_noftz_f32_slowpath) ;  /* 0x0000000800b47944 */ /* 0x000fea0003c00000 */
.L_x_83:
[----:B------:R-:W-:Y:S05]  /*1090*/  BSYNC.RECONVERGENT B1 ;  /* 0x0000000000017941 */ /* 0x000fea0003800200 */
.L_x_82:
[----:B------:R-:W-:Y:S01]  /*10a0*/  IADD3 R2, PT, PT, R22, 0x2, RZ ;  /* 0x0000000216027810 */ /* 0x000fe20007ffe0ff */
[----:B------:R-:W-:-:S03]  /*10b0*/  FADD R23, R23, -R0 ;  /* 0x8000000017177221 */ /* 0x000fc60000000000 */
[CC--:B------:R-:W-:Y:S02]  /*10c0*/  VIMNMX R3, PT, PT, R19.reuse, R2.reuse, !PT ;  /* 0x0000000213037248 */ /* 0x0c0fe40007fe0100 */
[----:B------:R-:W-:Y:S01]  /*10d0*/  VIMNMX R25, PT, PT, R19, R2, PT ;  /* 0x0000000213197248 */ /* 0x000fe20003fe0100 */
[----:B------:R0:W-:Y:S02]  /*10e0*/  STG.E desc[UR6][R4.64], R23 ;  /* 0x0000001704007986 */ /* 0x0001e4000c101906 */
[----:B------:R-:W-:Y:S02]  /*10f0*/  IMAD R3, R3, R3, R3 ;  /* 0x0000000303037224 */ /* 0x000fe400078e0203 */
[----:B------:R-:W-:Y:S01]  /*1100*/  IMAD.IADD R2, R12, 0x1, R25 ;  /* 0x000000010c027824 */ /* 0x000fe200078e0219 */
[----:B------:R-:W2:Y:S04]  /*1110*/  LDG.E R0, desc[UR6][R10.64+0x8] ;  /* 0x000008060a007981 */ /* 0x000ea8000c1e1900 */
        /* <DEDUP_REMOVED lines=15> */
[----:B------:R-:W-:Y:S02]  /*1210*/  MOV R0, R26 ;  /* 0x0000001a00007202 */ /* 0x000fe40000000f00 */
[----:B------:R-:W-:Y:S02]  /*1220*/  MOV R3, R21 ;  /* 0x0000001500037202 */ /* 0x000fe40000000f00 */
[----:B------:R-:W-:-:S07]  /*1230*/  MOV R24, 0x1250 ;  /* 0x0000125000187802 */ /* 0x000fce0000000f00 */
[----:B------:R-:W-:Y:S05]  /*1240*/  CALL.REL.NOINC `($__internal_1_$__cuda_sm3x_div_rn_noftz_f32_slowpath) ;  /* 0x0000000800447944 */ /* 0x000fea0003c00000 */
.L_x_85:
[----:B------:R-:W-:Y:S05]  /*1250*/  BSYNC.RECONVERGENT B1 ;  /* 0x0000000000017941 */ /* 0x000fea0003800200 */
.L_x_84:
[----:B------:R-:W-:Y:S02]  /*1260*/  VIADD R2, R22, 0x3 ;  /* 0x0000000316027836 */ /* 0x000fe40000000000 */
[----:B------:R-:W-:-:S03]  /*1270*/  FADD R23, R23, -R0 ;  /* 0x8000000017177221 */ /* 0x000fc60000000000 */
[CC--:B------:R-:W-:Y:S02]  /*1280*/  VIMNMX R3, PT, PT, R19.reuse, R2.reuse, !PT ;  /* 0x0000000213037248 */ /* 0x0c0fe40007fe0100 */
[----:B------:R0:W-:Y:S01]  /*1290*/  STG.E desc[UR6][R4.64], R23 ;  /* 0x0000001704007986 */ /* 0x0001e2000c101906 */
[----:B------:R-:W-:Y:S02]  /*12a0*/  VIMNMX R25, PT, PT, R19, R2, PT ;  /* 0x0000000213197248 */ /* 0x000fe40003fe0100 */
[----:B------:R-:W-:Y:S02]  /*12b0*/  IMAD R3, R3, R3, R3 ;  /* 0x0000000303037224 */ /* 0x000fe400078e0203 */
[----:B------:R-:W-:Y:S01]  /*12c0*/  IADD3 R2, PT, PT, R12, R25, RZ ;  /* 0x000000190c027210 */ /* 0x000fe20007ffe0ff */
[----:B------:R-:W2:Y:S03]  /*12d0*/  LDG.E R9, desc[UR6][R8.64+0xc] ;  /* 0x00000c0608097981 */ /* 0x000ea6000c1e1900 */
[----:B------:R-:W-:Y:S01]  /*12e0*/  LEA.HI R3, R3, R2, RZ, 0x1f ;  /* 0x0000000203037211 */ /* 0x000fe200078ff8ff */
[----:B------:R-:W3:Y:S04]  /*12f0*/  LDG.E R11, desc[UR6][R10.64+0xc] ;  /* 0x00000c060a0b7981 */ /* 0x000ee8000c1e1900 */
[----:B------:R-:W-:-:S06]  /*1300*/  IMAD.WIDE R2, R3, 0x4, R6 ;  /* 0x0000000403027825 */ /* 0x000fcc00078e0206 */
        /* <DEDUP_REMOVED lines=11> */
[----:B01----:R-:W-:Y:S06]  /*13c0*/  @!P0 BRA `(.L_x_87) ;  /* 0x0000000000108947 */ /* 0x003fec0003800000 */
[----:B------:R-:W-:Y:S01]  /*13d0*/  MOV R0, R26 ;  /* 0x0000001a00007202 */ /* 0x000fe20000000f00 */
[----:B------:R-:W-:Y:S01]  /*13e0*/  IMAD.MOV.U32 R3, RZ, RZ, R21 ;  /* 0x000000ffff037224 */ /* 0x000fe200078e0015 */
[----:B------:R-:W-:-:S07]  /*13f0*/  MOV R24, 0x1410 ;  /* 0x0000141000187802 */ /* 0x000fce0000000f00 */
[----:B------:R-:W-:Y:S05]  /*1400*/  CALL.REL.NOINC `($__internal_1_$__cuda_sm3x_div_rn_noftz_f32_slowpath) ;  /* 0x0000000400d47944 */ /* 0x000fea0003c00000 */
.L_x_87:
[----:B------:R-:W-:Y:S05]  /*1410*/  BSYNC.RECONVERGENT B1 ;  /* 0x0000000000017941 */ /* 0x000fea0003800200 */
.L_x_86:
[----:B------:R-:W-:Y:S01]  /*1420*/  FADD R23, R23, -R0 ;  /* 0x8000000017177221 */ /* 0x000fe20000000000 */
[----:B------:R-:W-:-:S04]  /*1430*/  IADD3 R22, PT, PT, R22, 0x4, RZ ;  /* 0x0000000416167810 */ /* 0x000fc80007ffe0ff */
[----:B------:R2:W-:Y:S01]  /*1440*/  STG.E desc[UR6][R4.64], R23 ;  /* 0x0000001704007986 */ /* 0x0005e2000c101906 */
[----:B------:R-:W-:-:S13]  /*1450*/  ISETP.NE.AND P0, PT, R22, R20, PT ;  /* 0x000000141600720c */ /* 0x000fda0003f05270 */
[----:B--2---:R-:W-:Y:S05]  /*1460*/  @P0 BRA `(.L_x_88) ;  /* 0xfffffff800280947 */ /* 0x004fea000383ffff */
.L_x_79:
[----:B------:R-:W-:-:S13]  /*1470*/  LOP3.LUT P0, RZ, R16, 0x3, RZ, 0xc0, !PT ;  /* 0x0000000310ff7812 */ /* 0x000fda000780c0ff */
[----:B------:R-:W-:Y:S05]  /*1480*/  @!P0 BRA `(.L_x_76) ;  /* 0x0000000400908947 */ /* 0x000fea0003800000 */
[----:B------:R-:W-:-:S04]  /*1490*/  LOP3.LUT R0, R15, 0x3, RZ, 0xc0, !PT ;  /* 0x000000030f007812 */ /* 0x000fc800078ec0ff */
[----:B------:R-:W-:-:S13]  /*14a0*/  ISETP.NE.AND P0, PT, R0, 0x1, PT ;  /* 0x000000010000780c */ /* 0x000fda0003f05270 */
[----:B------:R-:W-:Y:S05]  /*14b0*/  @!P0 BRA `(.L_x_89) ;  /* 0x0000000000f88947 */ /* 0x000fea0003800000 */
[----:B------:R-:W1:Y:S01]  /*14c0*/  LDC.64 R8, c[0x0][0x380] ;  /* 0x0000e000ff087b82 */ /* 0x000e620000000a00 */
[CC--:B------:R-:W-:Y:S01]  /*14d0*/  VIMNMX R0, PT, PT, R19.reuse, R20.reuse, !PT ;  /* 0x0000001413007248 */ /* 0x0c0fe20007fe0100 */
[----:B------:R-:W-:Y:S01]  /*14e0*/  IMAD.IADD R7, R18, 0x1, R20 ;  /* 0x0000000112077824 */ /* 0x000fe200078e0214 */
[-C--:B------:R-:W-:Y:S02]  /*14f0*/  VIMNMX R3, PT, PT, R19, R20.reuse, PT ;  /* 0x0000001413037248 */ /* 0x080fe40003fe0100 */
[----:B------:R-:W-:Y:S01]  /*1500*/  IADD3 R11, PT, PT, R17, R20, RZ ;  /* 0x00000014110b7210 */ /* 0x000fe20007ffe0ff */
[----:B------:R-:W-:Y:S01]  /*1510*/  IMAD R0, R0, R0, R0 ;  /* 0x0000000000007224 */ /* 0x000fe200078e0200 */
[----:B------:R-:W-:-:S04]  /*1520*/  IADD3 R3, PT, PT, R12, R3, RZ ;  /* 0x000000030c037210 */ /* 0x000fc80007ffe0ff */
[----:B------:R-:W-:-:S05]  /*1530*/  LEA.HI R3, R0, R3, RZ, 0x1f ;  /* 0x0000000300037211 */ /* 0x000fca00078ff8ff */
[----:B-1----:R-:W-:-:S04]  /*1540*/  IMAD.WIDE R2, R3, 0x4, R8 ;  /* 0x0000000403027825 */ /* 0x002fc800078e0208 */
[--C-:B------:R-:W-:Y:S02]  /*1550*/  IMAD.WIDE R6, R7, 0x4, R8.reuse ;  /* 0x0000000407067825 */ /* 0x100fe400078e0208 */
[----:B------:R-:W2:Y:S02]  /*1560*/  LDG.E R2, desc[UR6][R2.64] ;  /* 0x0000000602027981 */ /* 0x000ea4000c1e1900 */
[----:B------:R-:W-:Y:S02]  /*1570*/  IMAD.WIDE R8, R11, 0x4, R8 ;  /* 0x000000040b087825 */ /* 0x000fe400078e0208 */
[----:B------:R-:W2:Y:S04]  /*1580*/  LDG.E R11, desc[UR6][R6.64] ;  /* 0x00000006060b7981 */ /* 0x000ea8000c1e1900 */
[----:B------:R-:W3:Y:S01]  /*1590*/  LDG.E R0, desc[UR6][R8.64] ;  /* 0x0000000608007981 */ /* 0x000ee2000c1e1900 */
        /* <DEDUP_REMOVED lines=15> */
.L_x_91:
[----:B------:R-:W-:Y:S05]  /*1690*/  BSYNC.RECONVERGENT B1 ;  /* 0x0000000000017941 */ /* 0x000fea0003800200 */
.L_x_90:
[----:B------:R-:W1:Y:S01]  /*16a0*/  LDC.64 R2, c[0x0][0x380] ;  /* 0x0000e000ff027b82 */ /* 0x000e620000000a00 */
[----:B------:R-:W-:Y:S01]  /*16b0*/  IADD3 R10, PT, PT, R20, 0x1, RZ ;  /* 0x00000001140a7810 */ /* 0x000fe20007ffe0ff */
[----:B0-----:R-:W-:-:S03]  /*16c0*/  FADD R23, R23, -R0 ;  /* 0x8000000017177221 */ /* 0x001fc60000000000 */
        /* <DEDUP_REMOVED lines=8> */
[----:B-1----:R-:W-:-:S06]  /*1750*/  IMAD.WIDE R2, R11, 0x4, R2 ;  /* 0x000000040b027825 */ /* 0x002fcc00078e0202 */
        /* <DEDUP_REMOVED lines=16> */
.L_x_93:
[----:B------:R-:W-:Y:S05]  /*1860*/  BSYNC.RECONVERGENT B1 ;  /* 0x0000000000017941 */ /* 0x000fea0003800200 */
.L_x_92:
[----:B------:R-:W-:Y:S01]  /*1870*/  FADD R23, R23, -R0 ;  /* 0x8000000017177221 */ /* 0x000fe20000000000 */
[----:B------:R-:W-:-:S04]  /*1880*/  IADD3 R20, PT, PT, R20, 0x2, RZ ;  /* 0x0000000214147810 */ /* 0x000fc80007ffe0ff */
[----:B------:R1:W-:Y:S03]  /*1890*/  STG.E desc[UR6][R4.64], R23 ;  /* 0x0000001704007986 */ /* 0x0003e6000c101906 */
.L_x_89:
[----:B------:R-:W-:-:S04]  /*18a0*/  LOP3.LUT R0, R15, 0x1, RZ, 0xc0, !PT ;  /* 0x000000010f007812 */ /* 0x000fc800078ec0ff */
[----:B------:R-:W-:-:S13]  /*18b0*/  ISETP.NE.U32.AND P0, PT, R0, 0x1, PT ;  /* 0x000000010000780c */ /* 0x000fda0003f05070 */
[----:B------:R-:W-:Y:S05]  /*18c0*/  @P0 BRA `(.L_x_76) ;  /* 0x0000000000800947 */ /* 0x000fea0003800000 */
[----:B------:R-:W2:Y:S01]  /*18d0*/  LDC.64 R2, c[0x0][0x380] ;  /* 0x0000e000ff027b82 */ /* 0x000ea20000000a00 */
[CC--:B------:R-:W-:Y:S02]  /*18e0*/  VIMNMX R0, PT, PT, R19.reuse, R20.reuse, !PT ;  /* 0x0000001413007248 */ /* 0x0c0fe40007fe0100 */
[-C--:B------:R-:W-:Y:S02]  /*18f0*/  VIMNMX R7, PT, PT, R19, R20.reuse, PT ;  /* 0x0000001413077248 */ /* 0x080fe40003fe0100 */
[----:B------:R-:W-:Y:S01]  /*1900*/  IADD3 R9, PT, PT, R18, R20, RZ ;  /* 0x0000001412097210 */ /* 0x000fe20007ffe0ff */
[----:B------:R-:W-:Y:S01]  /*1910*/  IMAD R0, R0, R0, R0 ;  /* 0x0000000000007224 */ /* 0x000fe200078e0200 */
[----:B------:R-:W-:Y:S01]  /*1920*/  IADD3 R11, PT, PT, R17, R20, RZ ;  /* 0x00000014110b7210 */ /* 0x000fe20007ffe0ff */
[----:B------:R-:W-:-:S05]  /*1930*/  IMAD.IADD R7, R12, 0x1, R7 ;  /* 0x000000010c077824 */ /* 0x000fca00078e0207 */
[----:B------:R-:W-:Y:S01]  /*1940*/  LEA.HI R7, R0, R7, RZ, 0x1f ;  /* 0x0000000700077211 */ /* 0x000fe200078ff8ff */
[----:B--2---:R-:W-:-:S04]  /*1950*/  IMAD.WIDE R8, R9, 0x4, R2 ;  /* 0x0000000409087825 */ /* 0x004fc800078e0202 */
[--C-:B------:R-:W-:Y:S02]  /*1960*/  IMAD.WIDE R6, R7, 0x4, R2.reuse ;  /* 0x0000000407067825 */ /* 0x100fe400078e0202 */
[----:B------:R-:W2:Y:S02]  /*1970*/  LDG.E R9, desc[UR6][R8.64] ;  /* 0x0000000608097981 */ /* 0x000ea4000c1e1900 */
[----:B------:R-:W-:Y:S02]  /*1980*/  IMAD.WIDE R2, R11, 0x4, R2 ;  /* 0x000000040b027825 */ /* 0x000fe400078e0202 */
[----:B------:R-:W2:Y:S04]  /*1990*/  LDG.E R6, desc[UR6][R6.64] ;  /* 0x0000000606067981 */ /* 0x000ea8000c1e1900 */
[----:B------:R-:W3:Y:S01]  /*19a0*/  LDG.E R3, desc[UR6][R2.64] ;  /* 0x0000000602037981 */ /* 0x000ee2000c1e1900 */
[----:B------:R-:W4:Y:S01]  /*19b0*/  MUFU.RCP R10, R21 ;  /* 0x00000015000a7308 */ /* 0x000f220000001000 */
[----:B------:R-:W-:Y:S01]  /*19c0*/  BSSY.RECONVERGENT B1, `(.L_x_94) ;  /* 0x000000e000017945 */ /* 0x000fe20003800200 */
[----:B----4-:R-:W-:Y:S01]  /*19d0*/  FFMA R11, -R21, R10, 1 ;  /* 0x3f800000150b7423 */ /* 0x010fe2000000010a */
[----:B--2---:R-:W-:-:S04]  /*19e0*/  FMUL R0, R6, R9 ;  /* 0x0000000906007220 */ /* 0x004fc80000400000 */
[----:B---3--:R-:W-:-:S04]  /*19f0*/  FMUL R18, R0, R3 ;  /* 0x0000000300127220 */ /* 0x008fc80000400000 */
[----:B------:R-:W2:Y:S01]  /*1a00*/  FCHK P0, R18, R21 ;  /* 0x0000001512007302 */ /* 0x000ea20000000000 */
[----:B------:R-:W-:-:S04]  /*1a10*/  FFMA R0, R10, R11, R10 ;  /* 0x0000000b0a007223 */ /* 0x000fc8000000000a */
[----:B------:R-:W-:-:S04]  /*1a20*/  FFMA R10, R0, R18, RZ ;  /* 0x00000012000a7223 */ /* 0x000fc800000000ff */
[----:B------:R-:W-:-:S04]  /*1a30*/  FFMA R11, -R21, R10, R18 ;  /* 0x0000000a150b7223 */ /* 0x000fc80000000112 */
[----:B------:R-:W-:Y:S01]  /*1a40*/  FFMA R0, R0, R11, R10 ;  /* 0x0000000b00007223 */ /* 0x000fe2000000000a */
[----:B--2---:R-:W-:Y:S06]  /*1a50*/  @!P0 BRA `(.L_x_95) ;  /* 0x0000000000108947 */ /* 0x004fec0003800000 */
[----:B------:R-:W-:Y:S01]  /*1a60*/  IMAD.MOV.U32 R0, RZ, RZ, R18 ;  /* 0x000000ffff007224 */ /* 0x000fe200078e0012 */
[----:B------:R-:W-:Y:S02]  /*1a70*/  MOV R3, R21 ;  /* 0x0000001500037202 */ /* 0x000fe40000000f00 */
[----:B------:R-:W-:-:S07]  /*1a80*/  MOV R24, 0x1aa0 ;  /* 0x00001aa000187802 */ /* 0x000fce0000000f00 */
[----:B01----:R-:W-:Y:S05]  /*1a90*/  CALL.REL.NOINC `($__internal_1_$__cuda_sm3x_div_rn_noftz_f32_slowpath) ;  /* 0x0000000000307944 */ /* 0x003fea0003c00000 */
.L_x_95:
[----:B------:R-:W-:Y:S05]  /*1aa0*/  BSYNC.RECONVERGENT B1 ;  /* 0x0000000000017941 */ /* 0x000fea0003800200 */
.L_x_94:
[----:B01----:R-:W-:-:S05]  /*1ab0*/  FADD R23, -R0, R23 ;  /* 0x0000001700177221 */ /* 0x003fca0000000100 */
[----:B------:R4:W-:Y:S02]  /*1ac0*/  STG.E desc[UR6][R4.64], R23 ;  /* 0x0000001704007986 */ /* 0x0009e4000c101906 */
.L_x_76:
[----:B------:R-:W-:Y:S05]  /*1ad0*/  BSYNC.RECONVERGENT B0 ;  /* 0x0000000000007941 */ /* 0x000fea0003800200 */
.L_x_75:
[----:B------:R-:W1:Y:S01]  /*1ae0*/  LDCU UR4, c[0x0][0x388] ;  /* 0x00007100ff0477ac */ /* 0x000e620008000800 */
[----:B------:R-:W-:Y:S01]  /*1af0*/  IADD3 R16, PT, PT, R16, 0x1, RZ ;  /* 0x0000000110107810 */ /* 0x000fe20007ffe0ff */
[----:B------:R-:W-:Y:S01]  /*1b00*/  VIADD R14, R14, 0x1 ;  /* 0x000000010e0e7836 */ /* 0x000fe20000000000 */
[----:B------:R-:W-:Y:S01]  /*1b10*/  IADD3 R15, PT, PT, R15, 0x1, RZ ;  /* 0x000000010f0f7810 */ /* 0x000fe20007ffe0ff */
[----:B------:R-:W-:Y:S01]  /*1b20*/  BAR.SYNC.DEFER_BLOCKING 0x0 ;  /* 0x0000000000007b1d */ /* 0x000fe20000010000 */
[----:B-1----:R-:W-:-:S13]  /*1b30*/  ISETP.NE.AND P0, PT, R16, UR4, PT ;  /* 0x0000000410007c0c */ /* 0x002fda000bf05270 */
[----:B------:R-:W-:Y:S05]  /*1b40*/  @P0 BRA `(.L_x_96) ;  /* 0xffffffe400f00947 */ /* 0x000fea000383ffff */
[----:B------:R-:W-:Y:S05]  /*1b50*/  EXIT ;  /* 0x000000000000794d */ /* 0x000fea0003800000 */
        .weak           $__internal_1_$__cuda_sm3x_div_rn_noftz_f32_slowpath
        .type           $__internal_1_$__cuda_sm3x_div_rn_noftz_f32_slowpath,@function
        .size           $__internal_1_$__cuda_sm3x_div_rn_noftz_f32_slowpath,(.L_x_149 - $__internal_1_$__cuda_sm3x_div_rn_noftz_f32_slowpath)
$__internal_1_$__cuda_sm3x_div_rn_noftz_f32_slowpath:
[----:B------:R-:W-:Y:S01]  /*1b60*/  SHF.R.U32.HI R25, RZ, 0x17, R3 ;  /* 0x00000017ff197819 */ /* 0x000fe20000011603 */
[----:B------:R-:W-:Y:S01]  /*1b70*/  BSSY.RECONVERGENT B2, `(.L_x_97) ;  /* 0x0000062000027945 */ /* 0x000fe20003800200 */
[----:B------:R-:W-:Y:S02]  /*1b80*/  SHF.R.U32.HI R26, RZ, 0x17, R0 ;  /* 0x00000017ff1a7819 */ /* 0x000fe40000011600 */
[----:B------:R-:W-:Y:S02]  /*1b90*/  LOP3.LUT R25, R25, 0xff, RZ, 0xc0, !PT ;  /* 0x000000ff19197812 */ /* 0x000fe400078ec0ff */
[----:B------:R-:W-:Y:S02]  /*1ba0*/  LOP3.LUT R26, R26, 0xff, RZ, 0xc0, !PT ;  /* 0x000000ff1a1a7812 */ /* 0x000fe400078ec0ff */
[----:B------:R-:W-:-:S03]  /*1bb0*/  IADD3 R28, PT, PT, R25, -0x1, RZ ;  /* 0xffffffff191c7810 */ /* 0x000fc60007ffe0ff */
[----:B------:R-:W-:Y:S01]  /*1bc0*/  VIADD R27, R26, 0xffffffff ;  /* 0xffffffff1a1b7836 */ /* 0x000fe20000000000 */
[----:B------:R-:W-:-:S04]  /*1bd0*/  ISETP.GT.U32.AND P0, PT, R28, 0xfd, PT ;  /* 0x000000fd1c00780c */ /* 0x000fc80003f04070 */
[----:B------:R-:W-:-:S13]  /*1be0*/  ISETP.GT.U32.OR P0, PT, R27, 0xfd, P0 ;  /* 0x000000fd1b00780c */ /* 0x000fda0000704470 */
[----:B------:R-:W-:Y:S01]  /*1bf0*/  @!P0 MOV R2, RZ ;  /* 0x000000ff00028202 */ /* 0x000fe20000000f00 */
[----:B------:R-:W-:Y:S06]  /*1c00*/  @!P0 BRA `(.L_x_98) ;  /* 0x00000000005c8947 */ /* 0x000fec0003800000 */
[----:B------:R-:W-:Y:S02]  /*1c10*/  FSETP.GTU.FTZ.AND P0, PT, |R0|, +INF , PT ;  /* 0x7f8000000000780b */ /* 0x000fe40003f1c200 */
[----:B------:R-:W-:-:S04]  /*1c20*/  FSETP.GTU.FTZ.AND P1, PT, |R3|, +INF , PT ;  /* 0x7f8000000300780b */ /* 0x000fc80003f3c200 */
[----:B------:R-:W-:-:S13]  /*1c30*/  PLOP3.LUT P0, PT, P0, P1, PT, 0xf8, 0x8f ;  /* 0x00000000008f781c */ /* 0x000fda0000703f70 */
[----:B------:R-:W-:Y:S05]  /*1c40*/  @P0 BRA `(.L_x_99) ;  /* 0x00000004004c0947 */ /* 0x000fea0003800000 */
[----:B------:R-:W-:-:S13]  /*1c50*/  LOP3.LUT P0, RZ, R3, 0x7fffffff, R0, 0xc8, !PT ;  /* 0x7fffffff03ff7812 */ /* 0x000fda000780c800 */
[----:B------:R-:W-:Y:S05]  /*1c60*/  @!P0 BRA `(.L_x_100) ;  /* 0x00000004003c8947 */ /* 0x000fea0003800000 */
[C---:B------:R-:W-:Y:S02]  /*1c70*/  FSETP.NEU.FTZ.AND P3, PT, |R0|.reuse, +INF , PT ;  /* 0x7f8000000000780b */ /* 0x040fe40003f7d200 */
        /* <DEDUP_REMOVED lines=16> */
.L_x_98:
[----:B------:R-:W-:Y:S01]  /*1d80*/  LEA R28, R25, 0xc0800000, 0x17 ;  /* 0xc0800000191c7811 */ /* 0x000fe200078eb8ff */
[----:B------:R-:W-:Y:S01]  /*1d90*/  VIADD R26, R26, 0xffffff81 ;  /* 0xffffff811a1a7836 */ /* 0x000fe20000000000 */
[----:B------:R-:W-:Y:S02]  /*1da0*/  BSSY.RECONVERGENT B3, `(.L_x_103) ;  /* 0x0000035000037945 */ /* 0x000fe40003800200 */
[----:B------:R-:W-:Y:S01]  /*1db0*/  IADD3 R27, PT, PT, -R28, R3, RZ ;  /* 0x000000031c1b7210 */ /* 0x000fe20007ffe1ff */
[C---:B------:R-:W-:Y:S01]  /*1dc0*/  IMAD R0, R26.reuse, -0x800000, R0 ;  /* 0xff8000001a007824 */ /* 0x040fe200078e0200 */
[----:B------:R-:W-:Y:S02]  /*1dd0*/  IADD3 R29, PT, PT, R26, 0x7f, -R25 ;  /* 0x0000007f1a1d7810 */ /* 0x000fe40007ffe819 */
[----:B------:R-:W0:Y:S01]  /*1de0*/  MUFU.RCP R28, R27 ;  /* 0x0000001b001c7308 */ /* 0x000e220000001000 */
[----:B------:R-:W-:Y:S01]  /*1df0*/  FADD.FTZ R3, -R27, -RZ ;  /* 0x800000ff1b037221 */ /* 0x000fe20000010100 */
[----:B------:R-:W-:-:S03]  /*1e00*/  IADD3 R26, PT, PT, R29, R2, RZ ;  /* 0x000000021d1a7210 */ /* 0x000fc60007ffe0ff */
[----:B0-----:R-:W-:-:S04]  /*1e10*/  FFMA R25, R28, R3, 1 ;  /* 0x3f8000001c197423 */ /* 0x001fc80000000003 */
[----:B------:R-:W-:-:S04]  /*1e20*/  FFMA R25, R28, R25, R28 ;  /* 0x000000191c197223 */ /* 0x000fc8000000001c */
[----:B------:R-:W-:-:S04]  /*1e30*/  FFMA R2, R0, R25, RZ ;  /* 0x0000001900027223 */ /* 0x000fc800000000ff */
[----:B------:R-:W-:-:S04]  /*1e40*/  FFMA R28, R3, R2, R0 ;  /* 0x00000002031c7223 */ /* 0x000fc80000000000 */
[----:B------:R-:W-:-:S04]  /*1e50*/  FFMA R2, R25, R28, R2 ;  /* 0x0000001c19027223 */ /* 0x000fc80000000002 */
[----:B------:R-:W-:-:S04]  /*1e60*/  FFMA R3, R3, R2, R0 ;  /* 0x0000000203037223 */ /* 0x000fc80000000000 */
        /* <DEDUP_REMOVED lines=14> */
[CCC-:B------:R-:W-:Y:S01]  /*1f50*/  FFMA.RP R26, R25.reuse, R3.reuse, R2.reuse ;  /* 0x00000003191a7223 */ /* 0x1c0fe20000008002 */
[CCC-:B------:R-:W-:Y:S01]  /*1f60*/  FFMA.RM R29, R25.reuse, R3.reuse, R2.reuse ;  /* 0x00000003191d7223 */ /* 0x1c0fe20000004002 */
[----:B------:R-:W-:Y:S01]  /*1f70*/  FFMA.RZ R2, R25, R3, R2 ;  /* 0x0000000319027223 */ /* 0x000fe2000000c002 */
[C---:B------:R-:W-:Y:S02]  /*1f80*/  IADD3 R3, PT, PT, R0.reuse, 0x20, RZ ;  /* 0x0000002000037810 */ /* 0x040fe40007ffe0ff */
[----:B------:R-:W-:Y:S02]  /*1f90*/  ISETP.NE.AND P3, PT, R0, RZ, PT ;  /* 0x000000ff0000720c */ /* 0x000fe40003f65270 */
[----:B------:R-:W-:Y:S02]  /*1fa0*/  LOP3.LUT R2, R2, 0x7fffff, RZ, 0xc0, !PT ;  /* 0x007fffff02027812 */ /* 0x000fe400078ec0ff */
[----:B------:R-:W-:Y:S02]  /*1fb0*/  ISETP.NE.AND P1, PT, R0, RZ, PT ;  /* 0x000000ff0000720c */ /* 0x000fe40003f25270 */
[----:B------:R-:W-:-:S02]  /*1fc0*/  LOP3.LUT R2, R2, 0x800000, RZ, 0xfc, !PT ;  /* 0x0080000002027812 */ /* 0x000fc400078efcff */
[----:B------:R-:W-:Y:S02]  /*1fd0*/  IADD3 R25, PT, PT, -R0, RZ, RZ ;  /* 0x000000ff00197210 */ /* 0x000fe40007ffe1ff */
[----:B------:R-:W-:Y:S02]  /*1fe0*/  SHF.L.U32 R3, R2, R3, RZ ;  /* 0x0000000302037219 */ /* 0x000fe400000006ff */
[----:B------:R-:W-:Y:S02]  /*1ff0*/  FSETP.NEU.FTZ.AND P0, PT, R26, R29, PT ;  /* 0x0000001d1a00720b */ /* 0x000fe40003f1d000 */
[----:B------:R-:W-:Y:S02]  /*2000*/  SEL R25, R25, RZ, P3 ;  /* 0x000000ff19197207 */ /* 0x000fe40001800000 */
[----:B------:R-:W-:Y:S02]  /*2010*/  ISETP.NE.AND P1, PT, R3, RZ, P1 ;  /* 0x000000ff0300720c */ /* 0x000fe40000f25270 */
[----:B------:R-:W-:-:S02]  /*2020*/  SHF.R.U32.HI R25, RZ, R25, R2 ;  /* 0x00000019ff197219 */ /* 0x000fc40000011602 */
[----:B------:R-:W-:Y:S02]  /*2030*/  PLOP3.LUT P0, PT, P0, P1, PT, 0xf8, 0x8f ;  /* 0x00000000008f781c */ /* 0x000fe40000703f70 */
[----:B------:R-:W-:Y:S02]  /*2040*/  SHF.R.U32.HI R3, RZ, 0x1, R25 ;  /* 0x00000001ff037819 */ /* 0x000fe40000011619 */
[----:B------:R-:W-:-:S04]  /*2050*/  SEL R0, RZ, 0x1, !P0 ;  /* 0x00000001ff007807 */ /* 0x000fc80004000000 */
[----:B------:R-:W-:-:S04]  /*2060*/  LOP3.LUT R0, R0, 0x1, R3, 0xf8, !PT ;  /* 0x0000000100007812 */ /* 0x000fc800078ef803 */
[----:B------:R-:W-:-:S04]  /*2070*/  LOP3.LUT R0, R0, R25, RZ, 0xc0, !PT ;  /* 0x0000001900007212 */ /* 0x000fc800078ec0ff */
[----:B------:R-:W-:-:S04]  /*2080*/  IADD3 R0, PT, PT, R3, R0, RZ ;  /* 0x0000000003007210 */ /* 0x000fc80007ffe0ff */
[----:B------:R-:W-:Y:S01]  /*2090*/  LOP3.LUT R27, R0, R27, RZ, 0xfc, !PT ;  /* 0x0000001b001b7212 */ /* 0x000fe200078efcff */
[----:B------:R-:W-:Y:S06]  /*20a0*/  BRA `(.L_x_106) ;  /* 0x0000000000107947 */ /* 0x000fec0003800000 */
.L_x_105:
[----:B------:R-:W-:-:S04]  /*20b0*/  LOP3.LUT R27, R27, 0x80000000, RZ, 0xc0, !PT ;  /* 0x800000001b1b7812 */ /* 0x000fc800078ec0ff */
[----:B------:R-:W-:Y:S01]  /*20c0*/  LOP3.LUT R27, R27, 0x7f800000, RZ, 0xfc, !PT ;  /* 0x7f8000001b1b7812 */ /* 0x000fe200078efcff */
[----:B------:R-:W-:Y:S06]  /*20d0*/  BRA `(.L_x_106) ;  /* 0x0000000000047947 */ /* 0x000fec0003800000 */
.L_x_104:
[----:B------:R-:W-:-:S07]  /*20e0*/  IMAD R27, R26, 0x800000, R27 ;  /* 0x008000001a1b7824 */ /* 0x000fce00078e021b */
.L_x_106:
[----:B------:R-:W-:Y:S05]  /*20f0*/  BSYNC.RECONVERGENT B3 ;  /* 0x0000000000037941 */ /* 0x000fea0003800200 */
.L_x_103:
[----:B------:R-:W-:Y:S05]  /*2100*/  BRA `(.L_x_107) ;  /* 0x0000000000207947 */ /* 0x000fea0003800000 */
.L_x_102:
[----:B------:R-:W-:-:S04]  /*2110*/  LOP3.LUT R0, R3, 0x80000000, R0, 0x48, !PT ;  /* 0x8000000003007812 */ /* 0x000fc800078e4800 */
[----:B------:R-:W-:Y:S01]  /*2120*/  LOP3.LUT R27, R0, 0x7f800000, RZ, 0xfc, !PT ;  /* 0x7f800000001b7812 */ /* 0x000fe200078efcff */
[----:B------:R-:W-:Y:S06]  /*2130*/  BRA `(.L_x_107) ;  /* 0x0000000000147947 */ /* 0x000fec0003800000 */
.L_x_101:
[----:B------:R-:W-:Y:S01]  /*2140*/  LOP3.LUT R27, R3, 0x80000000, R0, 0x48, !PT ;  /* 0x80000000031b7812 */ /* 0x000fe200078e4800 */
[----:B------:R-:W-:Y:S06]  /*2150*/  BRA `(.L_x_107) ;  /* 0x00000000000c7947 */ /* 0x000fec0003800000 */
.L_x_100:
[----:B------:R-:W0:Y:S01]  /*2160*/  MUFU.RSQ R27, -QNAN ;  /* 0xffc00000001b7908 */ /* 0x000e220000001400 */
[----:B------:R-:W-:Y:S05]  /*2170*/  BRA `(.L_x_107) ;  /* 0x0000000000047947 */ /* 0x000fea0003800000 */
.L_x_99:
[----:B------:R-:W-:-:S07]  /*2180*/  FADD.FTZ R27, R0, R3 ;  /* 0x00000003001b7221 */ /* 0x000fce0000010000 */
.L_x_107:
[----:B------:R-:W-:Y:S05]  /*2190*/  BSYNC.RECONVERGENT B2 ;  /* 0x0000000000027941 */ /* 0x000fea0003800200 */
.L_x_97:
[----:B------:R-:W-:Y:S01]  /*21a0*/  HFMA2 R3, -RZ, RZ, 0, 0 ;  /* 0x00000000ff037431 */ /* 0x000fe200000001ff */
[----:B------:R-:W-:Y:S02]  /*21b0*/  MOV R2, R24 ;  /* 0x0000001800027202 */ /* 0x000fe40000000f00 */
[----:B0-----:R-:W-:Y:S02]  /*21c0*/  MOV R0, R27 ;  /* 0x0000001b00007202 */ /* 0x001fe40000000f00 */
[----:B------:R-:W-:Y:S05]  /*21d0*/  RET.REL.NODEC R2 `(_Z14LDLt_max_row_kPfi) ;  /* 0xffffffdc02887950 */ /* 0x000fea0003c3ffff */
.L_x_108:
        /* <DEDUP_REMOVED lines=10> */
.L_x_149:


//--------------------- .text._Z14LDLt_max_col_kPfi --------------------------
	.section	.text._Z14LDLt_max_col_kPfi,"ax",@progbits
	.align	128
        .global         _Z14LDLt_max_col_kPfi
        .type           _Z14LDLt_max_col_kPfi,@function
        .size           _Z14LDLt_max_col_kPfi,(.L_x_150 - _Z14LDLt_max_col_kPfi)
        .other          _Z14LDLt_max_col_kPfi,@"STO_CUDA_ENTRY STV_DEFAULT"
_Z14LDLt_max_col_kPfi:
.text._Z14LDLt_max_col_kPfi:
        /* <DEDUP_REMOVED lines=49> */
.L_x_135:
        /* <DEDUP_REMOVED lines=19> */
.L_x_112:
        /* <DEDUP_REMOVED lines=48> */
.L_x_111:
        /* <DEDUP_REMOVED lines=31> */
.L_x_113:
        /* <DEDUP_REMOVED lines=29> */
.L_x_110:
[----:B0-----:R-:W-:Y:S05]  /*0b00*/  BSYNC.RECONVERGENT B0 ;  /* 0x0000000000007941 */ /* 0x001fea0003800200 */
.L_x_109:
[----:B------:R-:W-:Y:S01]  /*0b10*/  BAR.SYNC.DEFER_BLOCKING 0x0 ;  /* 0x0000000000007b1d */ /* 0x000fe20000010000 */
[----:B------:R-:W-:-:S05]  /*0b20*/  ISETP.GT.U32.AND P0, PT, R19, R16, PT ;  /* 0x000000101300720c */ /* 0x000fca0003f04070 */
[----:B------:R-:W-:Y:S08]  /*0b30*/  BSSY.RECONVERGENT B0, `(.L_x_114) ;  /* 0x00000fa000007945 */ /* 0x000ff00003800200 */
[----:B------:R-:W-:Y:S05]  /*0b40*/  @!P0 BRA `(.L_x_115) ;  /* 0x0000000c00e08947 */ /* 0x000fea0003800000 */
        /* <DEDUP_REMOVED lines=15> */
[----:B------:R-:W-:Y:S05]  /*0c40*/  CALL.REL.NOINC `($__internal_2_$__cuda_sm3x_div_rn_noftz_f32_slowpath) ;  /* 0x0000000c00c47944 */ /* 0x000fea0003c00000 */
[----:B------:R-:W-:-:S07]  /*0c50*/  MOV R23, R0 ;  /* 0x0000000000177202 */ /* 0x000fce0000000f00 */
.L_x_117:
[----:B------:R-:W-:Y:S05]  /*0c60*/  BSYNC.RECONVERGENT B1 ;  /* 0x0000000000017941 */ /* 0x000fea0003800200 */
.L_x_116:
        /* <DEDUP_REMOVED lines=10> */
.L_x_127:
        /* <DEDUP_REMOVED lines=27> */
[----:B0-----:R-:W-:Y:S05]  /*0ec0*/  CALL.REL.NOINC `($__internal_2_$__cuda_sm3x_div_rn_noftz_f32_slowpath) ;  /* 0x0000000c00247944 */ /* 0x001fea0003c00000 */
.L_x_120:
[----:B------:R-:W-:Y:S05]  /*0ed0*/  BSYNC.RECONVERGENT B1 ;  /* 0x0000000000017941 */ /* 0x000fea0003800200 */
.L_x_119:
        /* <DEDUP_REMOVED lines=26> */
[----:B------:R-:W-:Y:S05]  /*1080*/  CALL.REL.NOINC `($__internal_2_$__cuda_sm3x_div_rn_noftz_f32_slowpath) ;  /* 0x0000000800b47944 */ /* 0x000fea0003c00000 */
.L_x_122:
[----:B------:R-:W-:Y:S05]  /*1090*/  BSYNC.RECONVERGENT B1 ;  /* 0x0000000000017941 */ /* 0x000fea0003800200 */
.L_x_121:
        /* <DEDUP_REMOVED lines=26> */
[----:B------:R-:W-:Y:S05]  /*1240*/  CALL.REL.NOINC `($__internal_2_$__cuda_sm3x_div_rn_noftz_f32_slowpath) ;  /* 0x0000000800447944 */ /* 0x000fea0003c00000 */
.L_x_124:
[----:B------:R-:W-:Y:S05]  /*1250*/  BSYNC.RECONVERGENT B1 ;  /* 0x0000000000017941 */ /* 0x000fea0003800200 */
.L_x_123:
        /* <DEDUP_REMOVED lines=26> */
[----:B------:R-:W-:Y:S05]  /*1400*/  CALL.REL.NOINC `($__internal_2_$__cuda_sm3x_div_rn_noftz_f32_slowpath) ;  /* 0x0000000400d47944 */ /* 0x000fea0003c00000 */
.L_x_126:
[----:B------:R-:W-:Y:S05]  /*1410*/  BSYNC.RECONVERGENT B1 ;  /* 0x0000000000017941 */ /* 0x000fea0003800200 */
.L_x_125:
[----:B------:R-:W-:Y:S01]  /*1420*/  FADD R23, R23, -R0 ;  /* 0x8000000017177221 */ /* 0x000fe20000000000 */
[----:B------:R-:W-:-:S04]  /*1430*/  IADD3 R22, PT, PT, R22, 0x4, RZ ;  /* 0x0000000416167810 */ /* 0x000fc80007ffe0ff */
[----:B------:R2:W-:Y:S01]  /*1440*/  STG.E desc[UR6][R4.64], R23 ;  /* 0x0000001704007986 */ /* 0x0005e2000c101906 */
[----:B------:R-:W-:-:S13]  /*1450*/  ISETP.NE.AND P0, PT, R22, R20, PT ;  /* 0x000000141600720c */ /* 0x000fda0003f05270 */
[----:B--2---:R-:W-:Y:S05]  /*1460*/  @P0 BRA `(.L_x_127) ;  /* 0xfffffff800280947 */ /* 0x004fea000383ffff */
.L_x_118:
        /* <DEDUP_REMOVED lines=34> */
.L_x_130:
[----:B------:R-:W-:Y:S05]  /*1690*/  BSYNC.RECONVERGENT B1 ;  /* 0x0000000000017941 */ /* 0x000fea0003800200 */
.L_x_129:
        /* <DEDUP_REMOVED lines=28> */
.L_x_132:
[----:B------:R-:W-:Y:S05]  /*1860*/  BSYNC.RECONVERGENT B1 ;  /* 0x0000000000017941 */ /* 0x000fea0003800200 */
.L_x_131:
[----:B------:R-:W-:Y:S01]  /*1870*/  FADD R23, R23, -R0 ;  /* 0x8000000017177221 */ /* 0x000fe20000000000 */
[----:B------:R-:W-:-:S04]  /*1880*/  IADD3 R20, PT, PT, R20, 0x2, RZ ;  /* 0x0000000214147810 */ /* 0x000fc80007ffe0ff */
[----:B------:R1:W-:Y:S03]  /*1890*/  STG.E desc[UR6][R4.64], R23 ;  /* 0x0000001704007986 */ /* 0x0003e6000c101906 */
.L_x_128:
        /* <DEDUP_REMOVED lines=31> */
[----:B01----:R-:W-:Y:S05]  /*1a90*/  CALL.REL.NOINC `($__internal_2_$__cuda_sm3x_div_rn_noftz_f32_slowpath) ;  /* 0x0000000000307944 */ /* 0x003fea0003c00000 */
.L_x_134:
[----:B------:R-:W-:Y:S05]  /*1aa0*/  BSYNC.RECONVERGENT B1 ;  /* 0x0000000000017941 */ /* 0x000fea0003800200 */
.L_x_133:
[----:B01----:R-:W-:-:S05]  /*1ab0*/  FADD R23, -R0, R23 ;  /* 0x0000001700177221 */ /* 0x003fca0000000100 */
[----:B------:R4:W-:Y:S02]  /*1ac0*/  STG.E desc[UR6][R4.64], R23 ;  /* 0x0000001704007986 */ /* 0x0009e4000c101906 */
.L_x_115:
[----:B------:R-:W-:Y:S05]  /*1ad0*/  BSYNC.RECONVERGENT B0 ;  /* 0x0000000000007941 */ /* 0x000fea0003800200 */
.L_x_114:
        /* <DEDUP_REMOVED lines=8> */
        .weak           $__internal_2_$__cuda_sm3x_div_rn_noftz_f32_slowpath
        .type           $__internal_2_$__cuda_sm3x_div_rn_noftz_f32_slowpath,@function
        .size           $__internal_2_$__cuda_sm3x_div_rn_noftz_f32_slowpath,(.L_x_150 - $__internal_2_$__cuda_sm3x_div_rn_noftz_f32_slowpath)
$__internal_2_$__cuda_sm3x_div_rn_noftz_f32_slowpath:
        /* <DEDUP_REMOVED lines=34> */
.L_x_137:
        /* <DEDUP_REMOVED lines=51> */
.L_x_144:
[----:B------:R-:W-:-:S04]  /*20b0*/  LOP3.LUT R27, R27, 0x80000000, RZ, 0xc0, !PT ;  /* 0x800000001b1b7812 */ /* 0x000fc800078ec0ff */
[----:B------:R-:W-:Y:S01]  /*20c0*/  LOP3.LUT R27, R27, 0x7f800000, RZ, 0xfc, !PT ;  /* 0x7f8000001b1b7812 */ /* 0x000fe200078efcff */
[----:B------:R-:W-:Y:S06]  /*20d0*/  BRA `(.L_x_145) ;  /* 0x0000000000047947 */ /* 0x000fec0003800000 */
.L_x_143:
[----:B------:R-:W-:-:S07]  /*20e0*/  IMAD R27, R26, 0x800000, R27 ;  /* 0x008000001a1b7824 */ /* 0x000fce00078e021b */
.L_x_145:
[----:B------:R-:W-:Y:S05]  /*20f0*/  BSYNC.RECONVERGENT B3 ;  /* 0x0000000000037941 */ /* 0x000fea0003800200 */
.L_x_142:
[----:B------:R-:W-:Y:S05]  /*2100*/  BRA `(.L_x_146) ;  /* 0x0000000000207947 */ /* 0x000fea0003800000 */
.L_x_141:
[----:B------:R-:W-:-:S04]  /*2110*/  LOP3.LUT R0, R3, 0x80000000, R0, 0x48, !PT ;  /* 0x8000000003007812 */ /* 0x000fc800078e4800 */
[----:B------:R-:W-:Y:S01]  /*2120*/  LOP3.LUT R27, R0, 0x7f800000, RZ, 0xfc, !PT ;  /* 0x7f800000001b7812 */ /* 0x000fe200078efcff */
[----:B------:R-:W-:Y:S06]  /*2130*/  BRA `(.L_x_146) ;  /* 0x0000000000147947 */ /* 0x000fec0003800000 */
.L_x_140:
[----:B------:R-:W-:Y:S01]  /*2140*/  LOP3.LUT R27, R3, 0x80000000, R0, 0x48, !PT ;  /* 0x80000000031b7812 */ /* 0x000fe200078e4800 */
[----:B------:R-:W-:Y:S06]  /*2150*/  BRA `(.L_x_146) ;  /* 0x00000000000c7947 */ /* 0x000fec0003800000 */
.L_x_139:
[----:B------:R-:W0:Y:S01]  /*2160*/  MUFU.RSQ R27, -QNAN ;  /* 0xffc00000001b7908 */ /* 0x000e220000001400 */
[----:B------:R-:W-:Y:S05]  /*2170*/  BRA `(.L_x_146) ;  /* 0x0000000000047947 */ /* 0x000fea0003800000 */
.L_x_138:
[----:B------:R-:W-:-:S07]  /*2180*/  FADD.FTZ R27, R0, R3 ;  /* 0x00000003001b7221 */ /* 0x000fce0000010000 */
.L_x_146:
[----:B------:R-:W-:Y:S05]  /*2190*/  BSYNC.RECONVERGENT B2 ;  /* 0x0000000000027941 */ /* 0x000fea0003800200 */
.L_x_136:
[----:B------:R-:W-:Y:S01]  /*21a0*/  HFMA2 R3, -RZ, RZ, 0, 0 ;  /* 0x00000000ff037431 */ /* 0x000fe200000001ff */
[----:B------:R-:W-:Y:S02]  /*21b0*/  MOV R2, R24 ;  /* 0x0000001800027202 */ /* 0x000fe40000000f00 */
[----:B0-----:R-:W-:Y:S02]  /*21c0*/  MOV R0, R27 ;  /* 0x0000001b00007202 */ /* 0x001fe40000000f00 */
[----:B------:R-:W-:Y:S05]  /*21d0*/  RET.REL.NODEC R2 `(_Z14LDLt_max_col_kPfi) ;  /* 0xffffffdc02887950 */ /* 0x000fea0003c3ffff */
.L_x_147:
        /* <DEDUP_REMOVED lines=10> */
.L_x_150:


//--------------------- .nv.shared._Z21LDLt_max_row_k_SHAREDPfi --------------------------
	.section	.nv.shared._Z21LDLt_max_row_k_SHAREDPfi,"aw",@nobits
	.sectionflags	@""
	.align	16
	.zero		1024


//--------------------- .nv.shared.reserved.0     --------------------------
	.section	.nv.shared.reserved.0,"aw",@nobits
	.weak		__nv_reservedSMEM_offset_0_alias
	.size		__nv_reservedSMEM_offset_0_alias, 0, 64
	.other		__nv_reservedSMEM_offset_0_alias,@"STO_CUDA_RESERVED_SHARED STV_DEFAULT"
__nv_reservedSMEM_offset_0_alias:
	.zero		0
	.zero		64


//--------------------- .nv.shared._Z14LDLt_max_row_kPfi --------------------------
	.section	.nv.shared._Z14LDLt_max_row_kPfi,"aw",@nobits
	.sectionflags	@""
	.align	16
	.zero		1024


//--------------------- .nv.shared._Z14LDLt_max_col_kPfi --------------------------
	.section	.nv.shared._Z14LDLt_max_col_kPfi,"aw",@nobits
	.sectionflags	@""
	.align	16
	.zero		1024


//--------------------- .nv.constant0._Z21LDLt_max_row_k_SHAREDPfi --------------------------
	.section	.nv.constant0._Z21LDLt_max_row_k_SHAREDPfi,"a",@progbits
	.sectionflags	@""
	.align	4
.nv.constant0._Z21LDLt_max_row_k_SHAREDPfi:
	.zero		908


//--------------------- .nv.constant0._Z14LDLt_max_row_kPfi --------------------------
	.section	.nv.constant0._Z14LDLt_max_row_kPfi,"a",@progbits
	.sectionflags	@""
	.align	4
.nv.constant0._Z14LDLt_max_row_kPfi:
	.zero		908


//--------------------- .nv.constant0._Z14LDLt_max_col_kPfi --------------------------
	.section	.nv.constant0._Z14LDLt_max_col_kPfi,"a",@progbits
	.sectionflags	@""
	.align	4
.nv.constant0._Z14LDLt_max_col_kPfi:
	.zero		908


//--------------------- SYMBOLS --------------------------

	.type		.nv.reservedSmem.offset0,@object
	.size		.nv.reservedSmem.offset0,0x4
	.type		.nv.reservedSmem.cap,@object
	.size		.nv.reservedSmem.cap,0x4
